//
// Generated by NVIDIA NVVM Compiler
//
// Compiler Build ID: CL-36424714
// Cuda compilation tools, release 13.0, V13.0.88
// Based on NVVM 20.0.0
//

.version 9.0
.target sm_100
.address_size 64

	// .globl	_Z18calculateHistogramPKjPiS1_iiijjj
.extern .shared .align 16 .b8 sharedHist[];

.visible .entry _Z18calculateHistogramPKjPiS1_iiijjj(
	.param .u64 .ptr .align 1 _Z18calculateHistogramPKjPiS1_iiijjj_param_0,
	.param .u64 .ptr .align 1 _Z18calculateHistogramPKjPiS1_iiijjj_param_1,
	.param .u64 .ptr .align 1 _Z18calculateHistogramPKjPiS1_iiijjj_param_2,
	.param .u32 _Z18calculateHistogramPKjPiS1_iiijjj_param_3,
	.param .u32 _Z18calculateHistogramPKjPiS1_iiijjj_param_4,
	.param .u32 _Z18calculateHistogramPKjPiS1_iiijjj_param_5,
	.param .u32 _Z18calculateHistogramPKjPiS1_iiijjj_param_6,
	.param .u32 _Z18calculateHistogramPKjPiS1_iiijjj_param_7,
	.param .u32 _Z18calculateHistogramPKjPiS1_iiijjj_param_8
)
{
	.reg .pred 	%p<19>;
	.reg .b32 	%r<111>;
	.reg .b64 	%rd<41>;

	ld.param.u64 	%rd4, [_Z18calculateHistogramPKjPiS1_iiijjj_param_0];
	ld.param.u64 	%rd6, [_Z18calculateHistogramPKjPiS1_iiijjj_param_1];
	ld.param.u64 	%rd5, [_Z18calculateHistogramPKjPiS1_iiijjj_param_2];
	ld.param.u32 	%r37, [_Z18calculateHistogramPKjPiS1_iiijjj_param_3];
	ld.param.u32 	%r32, [_Z18calculateHistogramPKjPiS1_iiijjj_param_4];
	ld.param.u32 	%r33, [_Z18calculateHistogramPKjPiS1_iiijjj_param_5];
	ld.param.u32 	%r34, [_Z18calculateHistogramPKjPiS1_iiijjj_param_6];
	ld.param.u32 	%r35, [_Z18calculateHistogramPKjPiS1_iiijjj_param_7];
	ld.param.u32 	%r36, [_Z18calculateHistogramPKjPiS1_iiijjj_param_8];
	cvta.to.global.u64 	%rd1, %rd6;
	bar.sync 	0;
	mov.u32 	%r1, %ctaid.x;
	mul.lo.s32 	%r2, %r32, %r1;
	mov.u32 	%r3, %tid.x;
	setp.ge.s32 	%p1, %r3, %r32;
	add.s32 	%r102, %r3, %r2;
	setp.ge.s32 	%p2, %r102, %r37;
	or.pred  	%p3, %p1, %p2;
	@%p3 bra 	$L__BB0_5;
	add.s32 	%r5, %r33, -1;
	mov.u32 	%r6, %ntid.x;
	cvta.to.global.u64 	%rd2, %rd4;
	cvta.to.global.u64 	%rd3, %rd5;
	mov.u32 	%r103, %r3;
$L__BB0_2:
	mul.wide.s32 	%rd7, %r102, 4;
	add.s64 	%rd8, %rd2, %rd7;
	ld.global.u32 	%r9, [%rd8];
	setp.ge.u32 	%p4, %r9, %r35;
	mov.u32 	%r104, %r5;
	@%p4 bra 	$L__BB0_4;
	sub.s32 	%r39, %r9, %r34;
	div.u32 	%r104, %r39, %r36;
$L__BB0_4:
	shl.b32 	%r40, %r104, 2;
	mov.u32 	%r41, sharedHist;
	add.s32 	%r42, %r41, %r40;
	atom.shared.add.u32 	%r43, [%r42], 1;
	mul.wide.s32 	%rd9, %r104, 4;
	add.s64 	%rd10, %rd3, %rd9;
	atom.global.add.u32 	%r44, [%rd10], 1;
	add.s32 	%r103, %r103, %r6;
	setp.lt.s32 	%p5, %r103, %r32;
	add.s32 	%r102, %r103, %r2;
	setp.lt.s32 	%p6, %r102, %r37;
	and.pred  	%p7, %p5, %p6;
	@%p7 bra 	$L__BB0_2;
$L__BB0_5:
	bar.sync 	0;
	setp.ne.s32 	%p8, %r3, 0;
	setp.lt.s32 	%p9, %r33, 1;
	or.pred  	%p10, %p8, %p9;
	@%p10 bra 	$L__BB0_17;
	mul.lo.s32 	%r14, %r33, %r1;
	and.b32  	%r15, %r33, 7;
	setp.lt.u32 	%p11, %r33, 8;
	mov.b32 	%r109, 0;
	@%p11 bra 	$L__BB0_9;
	and.b32  	%r109, %r33, 2147483640;
	neg.s32 	%r107, %r109;
	mov.u32 	%r47, sharedHist;
	add.s32 	%r106, %r47, 16;
	add.s32 	%r105, %r14, 3;
$L__BB0_8:
	.pragma "nounroll";
	add.s32 	%r48, %r105, -3;
	mul.wide.u32 	%rd11, %r48, 4;
	add.s64 	%rd12, %rd1, %rd11;
	ld.shared.v4.u32 	{%r49, %r50, %r51, %r52}, [%r106+-16];
	atom.global.add.u32 	%r53, [%rd12], %r49;
	add.s32 	%r54, %r105, -2;
	mul.wide.u32 	%rd13, %r54, 4;
	add.s64 	%rd14, %rd1, %rd13;
	atom.global.add.u32 	%r55, [%rd14], %r50;
	add.s32 	%r56, %r105, -1;
	mul.wide.u32 	%rd15, %r56, 4;
	add.s64 	%rd16, %rd1, %rd15;
	atom.global.add.u32 	%r57, [%rd16], %r51;
	add.s32 	%r58, %r105, 4;
	mul.wide.u32 	%rd17, %r105, 4;
	add.s64 	%rd18, %rd1, %rd17;
	atom.global.add.u32 	%r59, [%rd18], %r52;
	add.s32 	%r60, %r105, 1;
	mul.wide.u32 	%rd19, %r60, 4;
	add.s64 	%rd20, %rd1, %rd19;
	ld.shared.v4.u32 	{%r61, %r62, %r63, %r64}, [%r106];
	atom.global.add.u32 	%r65, [%rd20], %r61;
	add.s32 	%r66, %r105, 2;
	mul.wide.u32 	%rd21, %r66, 4;
	add.s64 	%rd22, %rd1, %rd21;
	atom.global.add.u32 	%r67, [%rd22], %r62;
	add.s32 	%r68, %r105, 3;
	mul.wide.u32 	%rd23, %r68, 4;
	add.s64 	%rd24, %rd1, %rd23;
	atom.global.add.u32 	%r69, [%rd24], %r63;
	mul.wide.u32 	%rd25, %r58, 4;
	add.s64 	%rd26, %rd1, %rd25;
	atom.global.add.u32 	%r70, [%rd26], %r64;
	add.s32 	%r107, %r107, 8;
	add.s32 	%r106, %r106, 32;
	add.s32 	%r105, %r105, 8;
	setp.ne.s32 	%p12, %r107, 0;
	@%p12 bra 	$L__BB0_8;
$L__BB0_9:
	setp.eq.s32 	%p13, %r15, 0;
	@%p13 bra 	$L__BB0_17;
	and.b32  	%r26, %r33, 3;
	setp.lt.u32 	%p14, %r15, 4;
	@%p14 bra 	$L__BB0_12;
	add.s32 	%r71, %r109, %r14;
	mul.wide.u32 	%rd27, %r71, 4;
	add.s64 	%rd28, %rd1, %rd27;
	shl.b32 	%r72, %r109, 2;
	mov.u32 	%r73, sharedHist;
	add.s32 	%r74, %r73, %r72;
	ld.shared.u32 	%r75, [%r74];
	atom.global.add.u32 	%r76, [%rd28], %r75;
	add.s32 	%r77, %r71, 1;
	mul.wide.u32 	%rd29, %r77, 4;
	add.s64 	%rd30, %rd1, %rd29;
	ld.shared.u32 	%r78, [%r74+4];
	atom.global.add.u32 	%r79, [%rd30], %r78;
	add.s32 	%r80, %r71, 2;
	mul.wide.u32 	%rd31, %r80, 4;
	add.s64 	%rd32, %rd1, %rd31;
	ld.shared.u32 	%r81, [%r74+8];
	atom.global.add.u32 	%r82, [%rd32], %r81;
	add.s32 	%r83, %r71, 3;
	mul.wide.u32 	%rd33, %r83, 4;
	add.s64 	%rd34, %rd1, %rd33;
	ld.shared.u32 	%r84, [%r74+12];
	atom.global.add.u32 	%r85, [%rd34], %r84;
	add.s32 	%r109, %r109, 4;
$L__BB0_12:
	setp.eq.s32 	%p15, %r26, 0;
	@%p15 bra 	$L__BB0_17;
	setp.eq.s32 	%p16, %r26, 1;
	@%p16 bra 	$L__BB0_15;
	add.s32 	%r86, %r109, %r14;
	mul.wide.u32 	%rd35, %r86, 4;
	add.s64 	%rd36, %rd1, %rd35;
	shl.b32 	%r87, %r109, 2;
	mov.u32 	%r88, sharedHist;
	add.s32 	%r89, %r88, %r87;
	ld.shared.u32 	%r90, [%r89];
	atom.global.add.u32 	%r91, [%rd36], %r90;
	add.s32 	%r92, %r86, 1;
	mul.wide.u32 	%rd37, %r92, 4;
	add.s64 	%rd38, %rd1, %rd37;
	ld.shared.u32 	%r93, [%r89+4];
	atom.global.add.u32 	%r94, [%rd38], %r93;
	add.s32 	%r109, %r109, 2;
$L__BB0_15:
	and.b32  	%r95, %r33, 1;
	setp.eq.b32 	%p17, %r95, 1;
	not.pred 	%p18, %p17;
	@%p18 bra 	$L__BB0_17;
	add.s32 	%r96, %r109, %r14;
	mul.wide.u32 	%rd39, %r96, 4;
	add.s64 	%rd40, %rd1, %rd39;
	shl.b32 	%r97, %r109, 2;
	mov.u32 	%r98, sharedHist;
	add.s32 	%r99, %r98, %r97;
	ld.shared.u32 	%r100, [%r99];
	atom.global.add.u32 	%r101, [%rd40], %r100;
$L__BB0_17:
	bar.sync 	0;
	ret;

}
	// .globl	_Z23calculateHorizontalScanPiS_i
.visible .entry _Z23calculateHorizontalScanPiS_i(
	.param .u64 .ptr .align 1 _Z23calculateHorizontalScanPiS_i_param_0,
	.param .u64 .ptr .align 1 _Z23calculateHorizontalScanPiS_i_param_1,
	.param .u32 _Z23calculateHorizontalScanPiS_i_param_2
)
{
	.reg .pred 	%p<13>;
	.reg .b16 	%rs<15>;
	.reg .b32 	%r<152>;
	.reg .b64 	%rd<69>;

	ld.param.u64 	%rd4, [_Z23calculateHorizontalScanPiS_i_param_0];
	ld.param.u64 	%rd3, [_Z23calculateHorizontalScanPiS_i_param_1];
	ld.param.u32 	%r36, [_Z23calculateHorizontalScanPiS_i_param_2];
	cvta.to.global.u64 	%rd1, %rd4;
	mov.u32 	%r138, %tid.x;
	setp.ge.s32 	%p1, %r138, %r36;
	@%p1 bra 	$L__BB1_18;
	mov.u32 	%r2, %ntid.x;
	add.s32 	%r3, %r138, -1;
	cvt.u16.u32 	%rs1, %r138;
	cvt.u16.u32 	%rs2, %r2;
	cvta.to.global.u64 	%rd2, %rd3;
	mov.b32 	%r137, 0;
	mov.b16 	%rs13, 0;
	mov.u16 	%rs14, %rs13;
$L__BB1_2:
	setp.lt.s32 	%p2, %r138, 1;
	mov.b32 	%r151, 0;
	@%p2 bra 	$L__BB1_17;
	mad.lo.s32 	%r41, %r2, %r137, %r3;
	setp.lt.u32 	%p3, %r41, 15;
	mov.b32 	%r151, 0;
	mov.u32 	%r146, %r138;
	@%p3 bra 	$L__BB1_7;
	add.s32 	%r140, %r138, -8;
	and.b32  	%r43, %r138, 2147483632;
	neg.s32 	%r139, %r43;
	mov.b32 	%r151, 0;
$L__BB1_5:
	.pragma "nounroll";
	add.s32 	%r44, %r140, 7;
	mul.wide.u32 	%rd5, %r44, 4;
	add.s64 	%rd6, %rd1, %rd5;
	ld.global.u32 	%r45, [%rd6];
	add.s32 	%r46, %r45, %r151;
	add.s32 	%r47, %r140, 6;
	mul.wide.u32 	%rd7, %r47, 4;
	add.s64 	%rd8, %rd1, %rd7;
	ld.global.u32 	%r48, [%rd8];
	add.s32 	%r49, %r48, %r46;
	add.s32 	%r50, %r140, 5;
	mul.wide.u32 	%rd9, %r50, 4;
	add.s64 	%rd10, %rd1, %rd9;
	ld.global.u32 	%r51, [%rd10];
	add.s32 	%r52, %r51, %r49;
	add.s32 	%r53, %r140, 4;
	mul.wide.u32 	%rd11, %r53, 4;
	add.s64 	%rd12, %rd1, %rd11;
	ld.global.u32 	%r54, [%rd12];
	add.s32 	%r55, %r54, %r52;
	add.s32 	%r56, %r140, 3;
	mul.wide.u32 	%rd13, %r56, 4;
	add.s64 	%rd14, %rd1, %rd13;
	ld.global.u32 	%r57, [%rd14];
	add.s32 	%r58, %r57, %r55;
	add.s32 	%r59, %r140, 2;
	mul.wide.u32 	%rd15, %r59, 4;
	add.s64 	%rd16, %rd1, %rd15;
	ld.global.u32 	%r60, [%rd16];
	add.s32 	%r61, %r60, %r58;
	add.s32 	%r62, %r140, 1;
	mul.wide.u32 	%rd17, %r62, 4;
	add.s64 	%rd18, %rd1, %rd17;
	ld.global.u32 	%r63, [%rd18];
	add.s32 	%r64, %r63, %r61;
	add.s32 	%r65, %r140, -8;
	mul.wide.u32 	%rd19, %r140, 4;
	add.s64 	%rd20, %rd1, %rd19;
	ld.global.u32 	%r66, [%rd20];
	add.s32 	%r67, %r66, %r64;
	add.s32 	%r68, %r140, -1;
	mul.wide.u32 	%rd21, %r68, 4;
	add.s64 	%rd22, %rd1, %rd21;
	ld.global.u32 	%r69, [%rd22];
	add.s32 	%r70, %r69, %r67;
	add.s32 	%r71, %r140, -2;
	mul.wide.u32 	%rd23, %r71, 4;
	add.s64 	%rd24, %rd1, %rd23;
	ld.global.u32 	%r72, [%rd24];
	add.s32 	%r73, %r72, %r70;
	add.s32 	%r74, %r140, -3;
	mul.wide.u32 	%rd25, %r74, 4;
	add.s64 	%rd26, %rd1, %rd25;
	ld.global.u32 	%r75, [%rd26];
	add.s32 	%r76, %r75, %r73;
	add.s32 	%r77, %r140, -4;
	mul.wide.u32 	%rd27, %r77, 4;
	add.s64 	%rd28, %rd1, %rd27;
	ld.global.u32 	%r78, [%rd28];
	add.s32 	%r79, %r78, %r76;
	add.s32 	%r80, %r140, -5;
	mul.wide.u32 	%rd29, %r80, 4;
	add.s64 	%rd30, %rd1, %rd29;
	ld.global.u32 	%r81, [%rd30];
	add.s32 	%r82, %r81, %r79;
	add.s32 	%r83, %r140, -6;
	mul.wide.u32 	%rd31, %r83, 4;
	add.s64 	%rd32, %rd1, %rd31;
	ld.global.u32 	%r84, [%rd32];
	add.s32 	%r85, %r84, %r82;
	add.s32 	%r86, %r140, -7;
	mul.wide.u32 	%rd33, %r86, 4;
	add.s64 	%rd34, %rd1, %rd33;
	ld.global.u32 	%r87, [%rd34];
	add.s32 	%r88, %r87, %r85;
	mul.wide.u32 	%rd35, %r65, 4;
	add.s64 	%rd36, %rd1, %rd35;
	ld.global.u32 	%r89, [%rd36];
	add.s32 	%r151, %r89, %r88;
	add.s32 	%r140, %r140, -16;
	add.s32 	%r139, %r139, 16;
	setp.ne.s32 	%p4, %r139, 0;
	@%p4 bra 	$L__BB1_5;
	add.s32 	%r146, %r140, 8;
$L__BB1_7:
	and.b32  	%r90, %r138, 15;
	setp.eq.s32 	%p5, %r90, 0;
	@%p5 bra 	$L__BB1_17;
	mad.lo.s16 	%rs11, %rs14, %rs2, %rs1;
	cvt.u32.u16 	%r92, %rs11;
	and.b32  	%r18, %r92, 15;
	add.s32 	%r93, %r18, -1;
	setp.lt.u32 	%p6, %r93, 7;
	@%p6 bra 	$L__BB1_10;
	add.s32 	%r94, %r146, -1;
	mul.wide.u32 	%rd37, %r94, 4;
	add.s64 	%rd38, %rd1, %rd37;
	ld.global.u32 	%r95, [%rd38];
	add.s32 	%r96, %r95, %r151;
	add.s32 	%r97, %r146, -2;
	mul.wide.u32 	%rd39, %r97, 4;
	add.s64 	%rd40, %rd1, %rd39;
	ld.global.u32 	%r98, [%rd40];
	add.s32 	%r99, %r98, %r96;
	add.s32 	%r100, %r146, -3;
	mul.wide.u32 	%rd41, %r100, 4;
	add.s64 	%rd42, %rd1, %rd41;
	ld.global.u32 	%r101, [%rd42];
	add.s32 	%r102, %r101, %r99;
	add.s32 	%r103, %r146, -4;
	mul.wide.u32 	%rd43, %r103, 4;
	add.s64 	%rd44, %rd1, %rd43;
	ld.global.u32 	%r104, [%rd44];
	add.s32 	%r105, %r104, %r102;
	add.s32 	%r106, %r146, -5;
	mul.wide.u32 	%rd45, %r106, 4;
	add.s64 	%rd46, %rd1, %rd45;
	ld.global.u32 	%r107, [%rd46];
	add.s32 	%r108, %r107, %r105;
	add.s32 	%r109, %r146, -6;
	mul.wide.u32 	%rd47, %r109, 4;
	add.s64 	%rd48, %rd1, %rd47;
	ld.global.u32 	%r110, [%rd48];
	add.s32 	%r111, %r110, %r108;
	add.s32 	%r112, %r146, -7;
	mul.wide.u32 	%rd49, %r112, 4;
	add.s64 	%rd50, %rd1, %rd49;
	ld.global.u32 	%r113, [%rd50];
	add.s32 	%r114, %r113, %r111;
	add.s32 	%r146, %r146, -8;
	mul.wide.u32 	%rd51, %r146, 4;
	add.s64 	%rd52, %rd1, %rd51;
	ld.global.u32 	%r115, [%rd52];
	add.s32 	%r151, %r115, %r114;
$L__BB1_10:
	and.b32  	%r116, %r18, 7;
	setp.eq.s32 	%p7, %r116, 0;
	@%p7 bra 	$L__BB1_17;
	mad.lo.s16 	%rs12, %rs13, %rs2, %rs1;
	cvt.u32.u16 	%r118, %rs12;
	and.b32  	%r119, %r118, 7;
	and.b32  	%r24, %r118, 3;
	add.s32 	%r120, %r119, -1;
	setp.lt.u32 	%p8, %r120, 3;
	@%p8 bra 	$L__BB1_13;
	add.s32 	%r121, %r146, -1;
	mul.wide.u32 	%rd53, %r121, 4;
	add.s64 	%rd54, %rd1, %rd53;
	ld.global.u32 	%r122, [%rd54];
	add.s32 	%r123, %r122, %r151;
	add.s32 	%r124, %r146, -2;
	mul.wide.u32 	%rd55, %r124, 4;
	add.s64 	%rd56, %rd1, %rd55;
	ld.global.u32 	%r125, [%rd56];
	add.s32 	%r126, %r125, %r123;
	add.s32 	%r127, %r146, -3;
	mul.wide.u32 	%rd57, %r127, 4;
	add.s64 	%rd58, %rd1, %rd57;
	ld.global.u32 	%r128, [%rd58];
	add.s32 	%r129, %r128, %r126;
	add.s32 	%r146, %r146, -4;
	mul.wide.u32 	%rd59, %r146, 4;
	add.s64 	%rd60, %rd1, %rd59;
	ld.global.u32 	%r130, [%rd60];
	add.s32 	%r151, %r130, %r129;
$L__BB1_13:
	setp.eq.s32 	%p9, %r24, 0;
	@%p9 bra 	$L__BB1_17;
	add.s32 	%r131, %r146, -1;
	mul.wide.u32 	%rd61, %r131, 4;
	add.s64 	%rd62, %rd1, %rd61;
	ld.global.u32 	%r132, [%rd62];
	add.s32 	%r151, %r132, %r151;
	setp.eq.s32 	%p10, %r24, 1;
	@%p10 bra 	$L__BB1_17;
	add.s32 	%r133, %r146, -2;
	mul.wide.u32 	%rd63, %r133, 4;
	add.s64 	%rd64, %rd1, %rd63;
	ld.global.u32 	%r134, [%rd64];
	add.s32 	%r151, %r134, %r151;
	setp.eq.s32 	%p11, %r24, 2;
	@%p11 bra 	$L__BB1_17;
	add.s32 	%r135, %r146, -3;
	mul.wide.u32 	%rd65, %r135, 4;
	add.s64 	%rd66, %rd1, %rd65;
	ld.global.u32 	%r136, [%rd66];
	add.s32 	%r151, %r136, %r151;
$L__BB1_17:
	mul.wide.s32 	%rd67, %r138, 4;
	add.s64 	%rd68, %rd2, %rd67;
	st.global.u32 	[%rd68], %r151;
	add.s32 	%r138, %r138, %r2;
	setp.lt.s32 	%p12, %r138, %r36;
	add.s32 	%r137, %r137, 1;
	add.s16 	%rs14, %rs14, 1;
	add.s16 	%rs13, %rs13, 1;
	@%p12 bra 	$L__BB1_2;
$L__BB1_18:
	bar.sync 	0;
	ret;

}
	// .globl	_Z21calculateVerticalScanPiS_ii
.visible .entry _Z21calculateVerticalScanPiS_ii(
	.param .u64 .ptr .align 1 _Z21calculateVerticalScanPiS_ii_param_0,
	.param .u64 .ptr .align 1 _Z21calculateVerticalScanPiS_ii_param_1,
	.param .u32 _Z21calculateVerticalScanPiS_ii_param_2,
	.param .u32 _Z21calculateVerticalScanPiS_ii_param_3
)
{
	.reg .pred 	%p<13>;
	.reg .b32 	%r<103>;
	.reg .b64 	%rd<76>;

	ld.param.u64 	%rd7, [_Z21calculateVerticalScanPiS_ii_param_0];
	ld.param.u64 	%rd8, [_Z21calculateVerticalScanPiS_ii_param_1];
	ld.param.u32 	%r30, [_Z21calculateVerticalScanPiS_ii_param_2];
	ld.param.u32 	%r31, [_Z21calculateVerticalScanPiS_ii_param_3];
	cvta.to.global.u64 	%rd1, %rd7;
	cvta.to.global.u64 	%rd2, %rd8;
	mov.u32 	%r93, %tid.x;
	setp.ge.s32 	%p1, %r93, %r30;
	@%p1 bra 	$L__BB2_17;
	setp.lt.s32 	%p2, %r31, 1;
	@%p2 bra 	$L__BB2_17;
	and.b32  	%r2, %r31, 15;
	add.s32 	%r3, %r2, -1;
	and.b32  	%r4, %r31, 7;
	add.s32 	%r5, %r4, -1;
	and.b32  	%r6, %r31, 2147483632;
	and.b32  	%r7, %r31, 3;
	neg.s32 	%r8, %r6;
	shl.b32 	%r9, %r30, 4;
	mov.u32 	%r10, %ntid.x;
	mul.wide.s32 	%rd5, %r30, 4;
$L__BB2_3:
	setp.lt.u32 	%p3, %r31, 16;
	mov.b32 	%r99, 0;
	mov.u32 	%r98, %r99;
	@%p3 bra 	$L__BB2_6;
	mov.b32 	%r98, 0;
	mov.u32 	%r94, %r93;
	mov.u32 	%r95, %r8;
$L__BB2_5:
	.pragma "nounroll";
	mul.wide.s32 	%rd9, %r94, 4;
	add.s64 	%rd10, %rd2, %rd9;
	st.global.u32 	[%rd10], %r98;
	add.s64 	%rd11, %rd1, %rd9;
	ld.global.u32 	%r34, [%rd11];
	add.s32 	%r35, %r34, %r98;
	add.s64 	%rd13, %rd10, %rd5;
	st.global.u32 	[%rd13], %r35;
	add.s64 	%rd14, %rd11, %rd5;
	ld.global.u32 	%r36, [%rd14];
	add.s32 	%r37, %r36, %r35;
	add.s64 	%rd15, %rd13, %rd5;
	st.global.u32 	[%rd15], %r37;
	add.s64 	%rd16, %rd14, %rd5;
	ld.global.u32 	%r38, [%rd16];
	add.s32 	%r39, %r38, %r37;
	add.s64 	%rd17, %rd15, %rd5;
	st.global.u32 	[%rd17], %r39;
	add.s64 	%rd18, %rd16, %rd5;
	ld.global.u32 	%r40, [%rd18];
	add.s32 	%r41, %r40, %r39;
	add.s64 	%rd19, %rd17, %rd5;
	st.global.u32 	[%rd19], %r41;
	add.s64 	%rd20, %rd18, %rd5;
	ld.global.u32 	%r42, [%rd20];
	add.s32 	%r43, %r42, %r41;
	add.s64 	%rd21, %rd19, %rd5;
	st.global.u32 	[%rd21], %r43;
	add.s64 	%rd22, %rd20, %rd5;
	ld.global.u32 	%r44, [%rd22];
	add.s32 	%r45, %r44, %r43;
	add.s64 	%rd23, %rd21, %rd5;
	st.global.u32 	[%rd23], %r45;
	add.s64 	%rd24, %rd22, %rd5;
	ld.global.u32 	%r46, [%rd24];
	add.s32 	%r47, %r46, %r45;
	add.s64 	%rd25, %rd23, %rd5;
	st.global.u32 	[%rd25], %r47;
	add.s64 	%rd26, %rd24, %rd5;
	ld.global.u32 	%r48, [%rd26];
	add.s32 	%r49, %r48, %r47;
	add.s64 	%rd27, %rd25, %rd5;
	st.global.u32 	[%rd27], %r49;
	add.s64 	%rd28, %rd26, %rd5;
	ld.global.u32 	%r50, [%rd28];
	add.s32 	%r51, %r50, %r49;
	add.s64 	%rd29, %rd27, %rd5;
	st.global.u32 	[%rd29], %r51;
	add.s64 	%rd30, %rd28, %rd5;
	ld.global.u32 	%r52, [%rd30];
	add.s32 	%r53, %r52, %r51;
	add.s64 	%rd31, %rd29, %rd5;
	st.global.u32 	[%rd31], %r53;
	add.s64 	%rd32, %rd30, %rd5;
	ld.global.u32 	%r54, [%rd32];
	add.s32 	%r55, %r54, %r53;
	add.s64 	%rd33, %rd31, %rd5;
	st.global.u32 	[%rd33], %r55;
	add.s64 	%rd34, %rd32, %rd5;
	ld.global.u32 	%r56, [%rd34];
	add.s32 	%r57, %r56, %r55;
	add.s64 	%rd35, %rd33, %rd5;
	st.global.u32 	[%rd35], %r57;
	add.s64 	%rd36, %rd34, %rd5;
	ld.global.u32 	%r58, [%rd36];
	add.s32 	%r59, %r58, %r57;
	add.s64 	%rd37, %rd35, %rd5;
	st.global.u32 	[%rd37], %r59;
	add.s64 	%rd38, %rd36, %rd5;
	ld.global.u32 	%r60, [%rd38];
	add.s32 	%r61, %r60, %r59;
	add.s64 	%rd39, %rd37, %rd5;
	st.global.u32 	[%rd39], %r61;
	add.s64 	%rd40, %rd38, %rd5;
	ld.global.u32 	%r62, [%rd40];
	add.s32 	%r63, %r62, %r61;
	add.s64 	%rd41, %rd39, %rd5;
	st.global.u32 	[%rd41], %r63;
	add.s64 	%rd42, %rd40, %rd5;
	ld.global.u32 	%r64, [%rd42];
	add.s32 	%r98, %r64, %r63;
	add.s32 	%r95, %r95, 16;
	add.s32 	%r94, %r94, %r9;
	setp.ne.s32 	%p4, %r95, 0;
	mov.u32 	%r99, %r6;
	@%p4 bra 	$L__BB2_5;
$L__BB2_6:
	setp.eq.s32 	%p5, %r2, 0;
	@%p5 bra 	$L__BB2_16;
	setp.lt.u32 	%p6, %r3, 7;
	@%p6 bra 	$L__BB2_9;
	mad.lo.s32 	%r65, %r99, %r30, %r93;
	mul.wide.s32 	%rd43, %r65, 4;
	add.s64 	%rd44, %rd2, %rd43;
	st.global.u32 	[%rd44], %r98;
	add.s64 	%rd45, %rd1, %rd43;
	ld.global.u32 	%r66, [%rd45];
	add.s32 	%r67, %r66, %r98;
	add.s64 	%rd47, %rd44, %rd5;
	st.global.u32 	[%rd47], %r67;
	add.s64 	%rd48, %rd45, %rd5;
	ld.global.u32 	%r68, [%rd48];
	add.s32 	%r69, %r68, %r67;
	add.s64 	%rd49, %rd47, %rd5;
	st.global.u32 	[%rd49], %r69;
	add.s64 	%rd50, %rd48, %rd5;
	ld.global.u32 	%r70, [%rd50];
	add.s32 	%r71, %r70, %r69;
	add.s64 	%rd51, %rd49, %rd5;
	st.global.u32 	[%rd51], %r71;
	add.s64 	%rd52, %rd50, %rd5;
	ld.global.u32 	%r72, [%rd52];
	add.s32 	%r73, %r72, %r71;
	add.s64 	%rd53, %rd51, %rd5;
	st.global.u32 	[%rd53], %r73;
	add.s64 	%rd54, %rd52, %rd5;
	ld.global.u32 	%r74, [%rd54];
	add.s32 	%r75, %r74, %r73;
	add.s64 	%rd55, %rd53, %rd5;
	st.global.u32 	[%rd55], %r75;
	add.s64 	%rd56, %rd54, %rd5;
	ld.global.u32 	%r76, [%rd56];
	add.s32 	%r77, %r76, %r75;
	add.s64 	%rd57, %rd55, %rd5;
	st.global.u32 	[%rd57], %r77;
	add.s64 	%rd58, %rd56, %rd5;
	ld.global.u32 	%r78, [%rd58];
	add.s32 	%r79, %r78, %r77;
	add.s64 	%rd59, %rd57, %rd5;
	st.global.u32 	[%rd59], %r79;
	add.s64 	%rd60, %rd58, %rd5;
	ld.global.u32 	%r80, [%rd60];
	add.s32 	%r98, %r80, %r79;
	add.s32 	%r99, %r99, 8;
$L__BB2_9:
	setp.eq.s32 	%p7, %r4, 0;
	@%p7 bra 	$L__BB2_16;
	setp.lt.u32 	%p8, %r5, 3;
	@%p8 bra 	$L__BB2_12;
	mad.lo.s32 	%r81, %r99, %r30, %r93;
	mul.wide.s32 	%rd61, %r81, 4;
	add.s64 	%rd62, %rd2, %rd61;
	st.global.u32 	[%rd62], %r98;
	add.s64 	%rd63, %rd1, %rd61;
	ld.global.u32 	%r82, [%rd63];
	add.s32 	%r83, %r82, %r98;
	add.s64 	%rd65, %rd62, %rd5;
	st.global.u32 	[%rd65], %r83;
	add.s64 	%rd66, %rd63, %rd5;
	ld.global.u32 	%r84, [%rd66];
	add.s32 	%r85, %r84, %r83;
	add.s64 	%rd67, %rd65, %rd5;
	st.global.u32 	[%rd67], %r85;
	add.s64 	%rd68, %rd66, %rd5;
	ld.global.u32 	%r86, [%rd68];
	add.s32 	%r87, %r86, %r85;
	add.s64 	%rd69, %rd67, %rd5;
	st.global.u32 	[%rd69], %r87;
	add.s64 	%rd70, %rd68, %rd5;
	ld.global.u32 	%r88, [%rd70];
	add.s32 	%r98, %r88, %r87;
	add.s32 	%r99, %r99, 4;
$L__BB2_12:
	setp.eq.s32 	%p9, %r7, 0;
	@%p9 bra 	$L__BB2_16;
	setp.eq.s32 	%p10, %r7, 1;
	mad.lo.s32 	%r89, %r99, %r30, %r93;
	cvt.s64.s32 	%rd3, %r89;
	mul.wide.s32 	%rd71, %r89, 4;
	add.s64 	%rd4, %rd2, %rd71;
	st.global.u32 	[%rd4], %r98;
	@%p10 bra 	$L__BB2_16;
	shl.b64 	%rd72, %rd3, 2;
	add.s64 	%rd73, %rd1, %rd72;
	ld.global.u32 	%r90, [%rd73];
	add.s32 	%r91, %r90, %r98;
	setp.eq.s32 	%p11, %r7, 2;
	add.s64 	%rd6, %rd4, %rd5;
	st.global.u32 	[%rd6], %r91;
	add.s64 	%rd74, %rd73, %rd5;
	ld.global.u32 	%r92, [%rd74];
	add.s32 	%r28, %r92, %r91;
	@%p11 bra 	$L__BB2_16;
	add.s64 	%rd75, %rd6, %rd5;
	st.global.u32 	[%rd75], %r28;
$L__BB2_16:
	add.s32 	%r93, %r93, %r10;
	setp.lt.s32 	%p12, %r93, %r30;
	@%p12 bra 	$L__BB2_3;
$L__BB2_17:
	bar.sync 	0;
	ret;

}
	// .globl	_Z18calculateVectorSumPiS_S_ii
.visible .entry _Z18calculateVectorSumPiS_S_ii(
	.param .u64 .ptr .align 1 _Z18calculateVectorSumPiS_S_ii_param_0,
	.param .u64 .ptr .align 1 _Z18calculateVectorSumPiS_S_ii_param_1,
	.param .u64 .ptr .align 1 _Z18calculateVectorSumPiS_S_ii_param_2,
	.param .u32 _Z18calculateVectorSumPiS_S_ii_param_3,
	.param .u32 _Z18calculateVectorSumPiS_S_ii_param_4
)
{
	.reg .pred 	%p<13>;
	.reg .b32 	%r<127>;
	.reg .b64 	%rd<79>;

	ld.param.u64 	%rd11, [_Z18calculateVectorSumPiS_S_ii_param_0];
	ld.param.u64 	%rd10, [_Z18calculateVectorSumPiS_S_ii_param_1];
	ld.param.u64 	%rd12, [_Z18calculateVectorSumPiS_S_ii_param_2];
	ld.param.u32 	%r22, [_Z18calculateVectorSumPiS_S_ii_param_3];
	ld.param.u32 	%r23, [_Z18calculateVectorSumPiS_S_ii_param_4];
	cvta.to.global.u64 	%rd1, %rd11;
	cvta.to.global.u64 	%rd2, %rd12;
	mov.u32 	%r121, %tid.x;
	setp.ge.s32 	%p1, %r121, %r22;
	@%p1 bra 	$L__BB3_17;
	setp.lt.s32 	%p2, %r23, 1;
	@%p2 bra 	$L__BB3_17;
	and.b32  	%r2, %r23, 15;
	add.s32 	%r3, %r2, -1;
	and.b32  	%r4, %r23, 7;
	add.s32 	%r5, %r4, -1;
	and.b32  	%r6, %r23, 2147483632;
	and.b32  	%r7, %r23, 3;
	neg.s32 	%r8, %r6;
	shl.b32 	%r9, %r22, 4;
	cvta.to.global.u64 	%rd3, %rd10;
	mov.u32 	%r10, %ntid.x;
	mul.wide.s32 	%rd7, %r22, 4;
$L__BB3_3:
	setp.lt.u32 	%p3, %r23, 16;
	mul.wide.s32 	%rd13, %r121, 4;
	add.s64 	%rd4, %rd3, %rd13;
	mov.b32 	%r125, 0;
	@%p3 bra 	$L__BB3_6;
	mov.u32 	%r122, %r121;
	mov.u32 	%r123, %r8;
$L__BB3_5:
	.pragma "nounroll";
	ld.global.u32 	%r25, [%rd4];
	mul.wide.s32 	%rd14, %r122, 4;
	add.s64 	%rd15, %rd2, %rd14;
	ld.global.u32 	%r26, [%rd15];
	add.s32 	%r27, %r26, %r25;
	add.s64 	%rd16, %rd1, %rd14;
	st.global.u32 	[%rd16], %r27;
	ld.global.u32 	%r28, [%rd4];
	mul.wide.s32 	%rd17, %r22, 4;
	add.s64 	%rd18, %rd15, %rd17;
	ld.global.u32 	%r29, [%rd18];
	add.s32 	%r30, %r29, %r28;
	add.s64 	%rd19, %rd16, %rd17;
	st.global.u32 	[%rd19], %r30;
	ld.global.u32 	%r31, [%rd4];
	add.s64 	%rd20, %rd18, %rd17;
	ld.global.u32 	%r32, [%rd20];
	add.s32 	%r33, %r32, %r31;
	add.s64 	%rd21, %rd19, %rd17;
	st.global.u32 	[%rd21], %r33;
	ld.global.u32 	%r34, [%rd4];
	add.s64 	%rd22, %rd20, %rd17;
	ld.global.u32 	%r35, [%rd22];
	add.s32 	%r36, %r35, %r34;
	add.s64 	%rd23, %rd21, %rd17;
	st.global.u32 	[%rd23], %r36;
	ld.global.u32 	%r37, [%rd4];
	add.s64 	%rd24, %rd22, %rd17;
	ld.global.u32 	%r38, [%rd24];
	add.s32 	%r39, %r38, %r37;
	add.s64 	%rd25, %rd23, %rd17;
	st.global.u32 	[%rd25], %r39;
	ld.global.u32 	%r40, [%rd4];
	add.s64 	%rd26, %rd24, %rd17;
	ld.global.u32 	%r41, [%rd26];
	add.s32 	%r42, %r41, %r40;
	add.s64 	%rd27, %rd25, %rd17;
	st.global.u32 	[%rd27], %r42;
	ld.global.u32 	%r43, [%rd4];
	add.s64 	%rd28, %rd26, %rd17;
	ld.global.u32 	%r44, [%rd28];
	add.s32 	%r45, %r44, %r43;
	add.s64 	%rd29, %rd27, %rd17;
	st.global.u32 	[%rd29], %r45;
	ld.global.u32 	%r46, [%rd4];
	add.s64 	%rd30, %rd28, %rd17;
	ld.global.u32 	%r47, [%rd30];
	add.s32 	%r48, %r47, %r46;
	add.s64 	%rd31, %rd29, %rd17;
	st.global.u32 	[%rd31], %r48;
	ld.global.u32 	%r49, [%rd4];
	add.s64 	%rd32, %rd30, %rd17;
	ld.global.u32 	%r50, [%rd32];
	add.s32 	%r51, %r50, %r49;
	add.s64 	%rd33, %rd31, %rd17;
	st.global.u32 	[%rd33], %r51;
	ld.global.u32 	%r52, [%rd4];
	add.s64 	%rd34, %rd32, %rd17;
	ld.global.u32 	%r53, [%rd34];
	add.s32 	%r54, %r53, %r52;
	add.s64 	%rd35, %rd33, %rd17;
	st.global.u32 	[%rd35], %r54;
	ld.global.u32 	%r55, [%rd4];
	add.s64 	%rd36, %rd34, %rd17;
	ld.global.u32 	%r56, [%rd36];
	add.s32 	%r57, %r56, %r55;
	add.s64 	%rd37, %rd35, %rd17;
	st.global.u32 	[%rd37], %r57;
	ld.global.u32 	%r58, [%rd4];
	add.s64 	%rd38, %rd36, %rd17;
	ld.global.u32 	%r59, [%rd38];
	add.s32 	%r60, %r59, %r58;
	add.s64 	%rd39, %rd37, %rd17;
	st.global.u32 	[%rd39], %r60;
	ld.global.u32 	%r61, [%rd4];
	add.s64 	%rd40, %rd38, %rd17;
	ld.global.u32 	%r62, [%rd40];
	add.s32 	%r63, %r62, %r61;
	add.s64 	%rd41, %rd39, %rd17;
	st.global.u32 	[%rd41], %r63;
	ld.global.u32 	%r64, [%rd4];
	add.s64 	%rd42, %rd40, %rd17;
	ld.global.u32 	%r65, [%rd42];
	add.s32 	%r66, %r65, %r64;
	add.s64 	%rd43, %rd41, %rd17;
	st.global.u32 	[%rd43], %r66;
	ld.global.u32 	%r67, [%rd4];
	add.s64 	%rd44, %rd42, %rd17;
	ld.global.u32 	%r68, [%rd44];
	add.s32 	%r69, %r68, %r67;
	add.s64 	%rd45, %rd43, %rd17;
	st.global.u32 	[%rd45], %r69;
	ld.global.u32 	%r70, [%rd4];
	add.s64 	%rd46, %rd44, %rd17;
	ld.global.u32 	%r71, [%rd46];
	add.s32 	%r72, %r71, %r70;
	add.s64 	%rd47, %rd45, %rd17;
	st.global.u32 	[%rd47], %r72;
	add.s32 	%r123, %r123, 16;
	add.s32 	%r122, %r122, %r9;
	setp.ne.s32 	%p4, %r123, 0;
	mov.u32 	%r125, %r6;
	@%p4 bra 	$L__BB3_5;
$L__BB3_6:
	setp.eq.s32 	%p5, %r2, 0;
	@%p5 bra 	$L__BB3_16;
	setp.lt.u32 	%p6, %r3, 7;
	@%p6 bra 	$L__BB3_9;
	ld.global.u32 	%r73, [%rd4];
	mad.lo.s32 	%r74, %r125, %r22, %r121;
	mul.wide.s32 	%rd48, %r74, 4;
	add.s64 	%rd49, %rd2, %rd48;
	ld.global.u32 	%r75, [%rd49];
	add.s32 	%r76, %r75, %r73;
	add.s64 	%rd50, %rd1, %rd48;
	st.global.u32 	[%rd50], %r76;
	ld.global.u32 	%r77, [%rd4];
	mul.wide.s32 	%rd51, %r22, 4;
	add.s64 	%rd52, %rd49, %rd51;
	ld.global.u32 	%r78, [%rd52];
	add.s32 	%r79, %r78, %r77;
	add.s64 	%rd53, %rd50, %rd51;
	st.global.u32 	[%rd53], %r79;
	ld.global.u32 	%r80, [%rd4];
	add.s64 	%rd54, %rd52, %rd51;
	ld.global.u32 	%r81, [%rd54];
	add.s32 	%r82, %r81, %r80;
	add.s64 	%rd55, %rd53, %rd51;
	st.global.u32 	[%rd55], %r82;
	ld.global.u32 	%r83, [%rd4];
	add.s64 	%rd56, %rd54, %rd51;
	ld.global.u32 	%r84, [%rd56];
	add.s32 	%r85, %r84, %r83;
	add.s64 	%rd57, %rd55, %rd51;
	st.global.u32 	[%rd57], %r85;
	ld.global.u32 	%r86, [%rd4];
	add.s64 	%rd58, %rd56, %rd51;
	ld.global.u32 	%r87, [%rd58];
	add.s32 	%r88, %r87, %r86;
	add.s64 	%rd59, %rd57, %rd51;
	st.global.u32 	[%rd59], %r88;
	ld.global.u32 	%r89, [%rd4];
	add.s64 	%rd60, %rd58, %rd51;
	ld.global.u32 	%r90, [%rd60];
	add.s32 	%r91, %r90, %r89;
	add.s64 	%rd61, %rd59, %rd51;
	st.global.u32 	[%rd61], %r91;
	ld.global.u32 	%r92, [%rd4];
	add.s64 	%rd62, %rd60, %rd51;
	ld.global.u32 	%r93, [%rd62];
	add.s32 	%r94, %r93, %r92;
	add.s64 	%rd63, %rd61, %rd51;
	st.global.u32 	[%rd63], %r94;
	ld.global.u32 	%r95, [%rd4];
	add.s64 	%rd64, %rd62, %rd51;
	ld.global.u32 	%r96, [%rd64];
	add.s32 	%r97, %r96, %r95;
	add.s64 	%rd65, %rd63, %rd51;
	st.global.u32 	[%rd65], %r97;
	add.s32 	%r125, %r125, 8;
$L__BB3_9:
	setp.eq.s32 	%p7, %r4, 0;
	@%p7 bra 	$L__BB3_16;
	setp.lt.u32 	%p8, %r5, 3;
	@%p8 bra 	$L__BB3_12;
	ld.global.u32 	%r98, [%rd4];
	mad.lo.s32 	%r99, %r125, %r22, %r121;
	mul.wide.s32 	%rd66, %r99, 4;
	add.s64 	%rd67, %rd2, %rd66;
	ld.global.u32 	%r100, [%rd67];
	add.s32 	%r101, %r100, %r98;
	add.s64 	%rd68, %rd1, %rd66;
	st.global.u32 	[%rd68], %r101;
	ld.global.u32 	%r102, [%rd4];
	mul.wide.s32 	%rd69, %r22, 4;
	add.s64 	%rd70, %rd67, %rd69;
	ld.global.u32 	%r103, [%rd70];
	add.s32 	%r104, %r103, %r102;
	add.s64 	%rd71, %rd68, %rd69;
	st.global.u32 	[%rd71], %r104;
	ld.global.u32 	%r105, [%rd4];
	add.s64 	%rd72, %rd70, %rd69;
	ld.global.u32 	%r106, [%rd72];
	add.s32 	%r107, %r106, %r105;
	add.s64 	%rd73, %rd71, %rd69;
	st.global.u32 	[%rd73], %r107;
	ld.global.u32 	%r108, [%rd4];
	add.s64 	%rd74, %rd72, %rd69;
	ld.global.u32 	%r109, [%rd74];
	add.s32 	%r110, %r109, %r108;
	add.s64 	%rd75, %rd73, %rd69;
	st.global.u32 	[%rd75], %r110;
	add.s32 	%r125, %r125, 4;
$L__BB3_12:
	setp.eq.s32 	%p9, %r7, 0;
	@%p9 bra 	$L__BB3_16;
	setp.eq.s32 	%p10, %r7, 1;
	ld.global.u32 	%r111, [%rd4];
	mad.lo.s32 	%r112, %r125, %r22, %r121;
	mul.wide.s32 	%rd76, %r112, 4;
	add.s64 	%rd5, %rd2, %rd76;
	ld.global.u32 	%r113, [%rd5];
	add.s32 	%r114, %r113, %r111;
	add.s64 	%rd6, %rd1, %rd76;
	st.global.u32 	[%rd6], %r114;
	@%p10 bra 	$L__BB3_16;
	setp.eq.s32 	%p11, %r7, 2;
	ld.global.u32 	%r115, [%rd4];
	add.s64 	%rd8, %rd5, %rd7;
	ld.global.u32 	%r116, [%rd8];
	add.s32 	%r117, %r116, %r115;
	add.s64 	%rd9, %rd6, %rd7;
	st.global.u32 	[%rd9], %r117;
	@%p11 bra 	$L__BB3_16;
	ld.global.u32 	%r118, [%rd4];
	add.s64 	%rd77, %rd8, %rd7;
	ld.global.u32 	%r119, [%rd77];
	add.s32 	%r120, %r119, %r118;
	add.s64 	%rd78, %rd9, %rd7;
	st.global.u32 	[%rd78], %r120;
$L__BB3_16:
	add.s32 	%r121, %r121, %r10;
	setp.lt.s32 	%p12, %r121, %r22;
	@%p12 bra 	$L__BB3_3;
$L__BB3_17:
	bar.sync 	0;
	ret;

}


// ===== COMPILED SASS (sm_100) =====

	.target	sm_100

	.elftype	@"ET_EXEC"


//--------------------- .note.nv.tkinfo           --------------------------
	.section	.note.nv.tkinfo,"",@"SHT_NOTE"
	.sectionflags	@"SHF_NOTE_NV_TKINFO"
	.tkinfo
        /*0018*/ 	.word	0x00000002
        /*0030*/ 	.string	""
        /*0030*/ 	.string	"ptxas"
        /*0030*/ 	.string	"Cuda compilation tools, release 13.0, V13.0.88"
        /*0030*/ 	.string	"Build cuda_13.0.r13.0/compiler.36424714_0"
        /*0030*/ 	.string	"-arch sm_100 -m 64 "



//--------------------- .note.nv.cuinfo           --------------------------
	.section	.note.nv.cuinfo,"",@"SHT_NOTE"
	.sectionflags	@"SHF_NOTE_NV_CUINFO"
        /*0018*/ 	.short	0x0002
        /*001a*/ 	.short	0x0064
        /*001c*/ 	.short	0x0082
	.zero		2


//--------------------- .nv.info                  --------------------------
	.section	.nv.info,"",@"SHT_CUDA_INFO"
	.align	4


	//----- nvinfo : EIATTR_REGCOUNT
	.align		4
        /*0000*/ 	.byte	0x04, 0x2f
        /*0002*/ 	.short	(.L_1 - .L_0)
	.align		4
.L_0:
        /*0004*/ 	.word	index@(_Z18calculateHistogramPKjPiS1_iiijjj)
        /*0008*/ 	.word	0x00000020


	//----- nvinfo : EIATTR_FRAME_SIZE
	.align		4
.L_1:
        /*000c*/ 	.byte	0x04, 0x11
        /*000e*/ 	.short	(.L_3 - .L_2)
	.align		4
.L_2:
        /*0010*/ 	.word	index@(_Z18calculateHistogramPKjPiS1_iiijjj)
        /*0014*/ 	.word	0x00000000


	//----- nvinfo : EIATTR_REGCOUNT
	.align		4
.L_3:
        /*0018*/ 	.byte	0x04, 0x2f
        /*001a*/ 	.short	(.L_5 - .L_4)
	.align		4
.L_4:
        /*001c*/ 	.word	index@(_Z23calculateHorizontalScanPiS_i)
        /*0020*/ 	.word	0x00000020


	//----- nvinfo : EIATTR_FRAME_SIZE
	.align		4
.L_5:
        /*0024*/ 	.byte	0x04, 0x11
        /*0026*/ 	.short	(.L_7 - .L_6)
	.align		4
.L_6:
        /*0028*/ 	.word	index@(_Z23calculateHorizontalScanPiS_i)
        /*002c*/ 	.word	0x00000000


	//----- nvinfo : EIATTR_REGCOUNT
	.align		4
.L_7:
        /*0030*/ 	.byte	0x04, 0x2f
        /*0032*/ 	.short	(.L_9 - .L_8)
	.align		4
.L_8:
        /*0034*/ 	.word	index@(_Z21calculateVerticalScanPiS_ii)
        /*0038*/ 	.word	0x0000001e


	//----- nvinfo : EIATTR_FRAME_SIZE
	.align		4
.L_9:
        /*003c*/ 	.byte	0x04, 0x11
        /*003e*/ 	.short	(.L_11 - .L_10)
	.align		4
.L_10:
        /*0040*/ 	.word	index@(_Z21calculateVerticalScanPiS_ii)
        /*0044*/ 	.word	0x00000000


	//----- nvinfo : EIATTR_REGCOUNT
	.align		4
.L_11:
        /*0048*/ 	.byte	0x04, 0x2f
        /*004a*/ 	.short	(.L_13 - .L_12)
	.align		4
.L_12:
        /*004c*/ 	.word	index@(_Z18calculateVectorSumPiS_S_ii)
        /*0050*/ 	.word	0x0000001c


	//----- nvinfo : EIATTR_FRAME_SIZE
	.align		4
.L_13:
        /*0054*/ 	.byte	0x04, 0x11
        /*0056*/ 	.short	(.L_15 - .L_14)
	.align		4
.L_14:
        /*0058*/ 	.word	index@(_Z18calculateVectorSumPiS_S_ii)
        /*005c*/ 	.word	0x00000000


	//----- nvinfo : EIATTR_MIN_STACK_SIZE
	.align		4
.L_15:
        /*0060*/ 	.byte	0x04, 0x12
        /*0062*/ 	.short	(.L_17 - .L_16)
	.align		4
.L_16:
        /*0064*/ 	.word	index@(_Z18calculateVectorSumPiS_S_ii)
        /*0068*/ 	.word	0x00000000


	//----- nvinfo : EIATTR_MIN_STACK_SIZE
	.align		4
.L_17:
        /*006c*/ 	.byte	0x04, 0x12
        /*006e*/ 	.short	(.L_19 - .L_18)
	.align		4
.L_18:
        /*0070*/ 	.word	index@(_Z21calculateVerticalScanPiS_ii)
        /*0074*/ 	.word	0x00000000


	//----- nvinfo : EIATTR_MIN_STACK_SIZE
	.align		4
.L_19:
        /*0078*/ 	.byte	0x04, 0x12
        /*007a*/ 	.short	(.L_21 - .L_20)
	.align		4
.L_20:
        /*007c*/ 	.word	index@(_Z23calculateHorizontalScanPiS_i)
        /*0080*/ 	.word	0x00000000


	//----- nvinfo : EIATTR_MIN_STACK_SIZE
	.align		4
.L_21:
        /*0084*/ 	.byte	0x04, 0x12
        /*0086*/ 	.short	(.L_23 - .L_22)
	.align		4
.L_22:
        /*0088*/ 	.word	index@(_Z18calculateHistogramPKjPiS1_iiijjj)
        /*008c*/ 	.word	0x00000000
.L_23:


//--------------------- .nv.compat                --------------------------
	.section	.nv.compat,"",@"SHT_CUDA_COMPAT_INFO"
	.align	4
        /*0000*/ 	.byte	0x02, 0x09, 0x00, 0x00, 0x02, 0x02, 0x01, 0x00, 0x02, 0x05, 0x05, 0x00, 0x03, 0x07, 0x01, 0x01
        /*0010*/ 	.byte	0x02, 0x03, 0x00, 0x00, 0x02, 0x06, 0x01, 0x00, 0x04, 0x0b, 0x08, 0x00, 0x09, 0x00, 0x00, 0x00
        /*0020*/ 	.byte	0x00, 0x00, 0x00, 0x00


//--------------------- .nv.info._Z18calculateVectorSumPiS_S_ii --------------------------
	.section	.nv.info._Z18calculateVectorSumPiS_S_ii,"",@"SHT_CUDA_INFO"
	.sectionflags	@""
	.align	4


	//----- nvinfo : EIATTR_CUDA_API_VERSION
	.align		4
        /*0000*/ 	.byte	0x04, 0x37
        /*0002*/ 	.short	(.L_25 - .L_24)
.L_24:
        /*0004*/ 	.word	0x00000082


	//----- nvinfo : EIATTR_KPARAM_INFO
	.align		4
.L_25:
        /*0008*/ 	.byte	0x04, 0x17
        /*000a*/ 	.short	(.L_27 - .L_26)
.L_26:
        /*000c*/ 	.word	0x00000000
        /*0010*/ 	.short	0x0004
        /*0012*/ 	.short	0x001c
        /*0014*/ 	.byte	0x00, 0xf0, 0x11, 0x00


	//----- nvinfo : EIATTR_KPARAM_INFO
	.align		4
.L_27:
        /*0018*/ 	.byte	0x04, 0x17
        /*001a*/ 	.short	(.L_29 - .L_28)
.L_28:
        /*001c*/ 	.word	0x00000000
        /*0020*/ 	.short	0x0003
        /*0022*/ 	.short	0x0018
        /*0024*/ 	.byte	0x00, 0xf0, 0x11, 0x00


	//----- nvinfo : EIATTR_KPARAM_INFO
	.align		4
.L_29:
        /*0028*/ 	.byte	0x04, 0x17
        /*002a*/ 	.short	(.L_31 - .L_30)
.L_30:
        /*002c*/ 	.word	0x00000000
        /*0030*/ 	.short	0x0002
        /*0032*/ 	.short	0x0010
        /*0034*/ 	.byte	0x00, 0xf5, 0x21, 0x00


	//----- nvinfo : EIATTR_KPARAM_INFO
	.align		4
.L_31:
        /*0038*/ 	.byte	0x04, 0x17
        /*003a*/ 	.short	(.L_33 - .L_32)
.L_32:
        /*003c*/ 	.word	0x00000000
        /*0040*/ 	.short	0x0001
        /*0042*/ 	.short	0x0008
        /*0044*/ 	.byte	0x00, 0xf5, 0x21, 0x00


	//----- nvinfo : EIATTR_KPARAM_INFO
	.align		4
.L_33:
        /*0048*/ 	.byte	0x04, 0x17
        /*004a*/ 	.short	(.L_35 - .L_34)
.L_34:
        /*004c*/ 	.word	0x00000000
        /*0050*/ 	.short	0x0000
        /*0052*/ 	.short	0x0000
        /*0054*/ 	.byte	0x00, 0xf5, 0x21, 0x00


	//----- nvinfo : EIATTR_SPARSE_MMA_MASK
	.align		4
.L_35:
        /*0058*/ 	.byte	0x03, 0x50
        /*005a*/ 	.short	0x0000


	//----- nvinfo : EIATTR_MAXREG_COUNT
	.align		4
        /*005c*/ 	.byte	0x03, 0x1b
        /*005e*/ 	.short	0x00ff


	//----- nvinfo : EIATTR_NUM_BARRIERS
	.align		4
        /*0060*/ 	.byte	0x02, 0x4c
        /*0062*/ 	.byte	0x01
	.zero		1


	//----- nvinfo : EIATTR_MERCURY_ISA_VERSION
	.align		4
        /*0064*/ 	.byte	0x03, 0x5f
        /*0066*/ 	.short	0x0101


	//----- nvinfo : EIATTR_VRC_CTA_INIT_COUNT
	.align		4
        /*0068*/ 	.byte	0x02, 0x4a
	.zero		1
	.zero		1


	//----- nvinfo : EIATTR_EXIT_INSTR_OFFSETS
	.align		4
        /*006c*/ 	.byte	0x04, 0x1c
        /*006e*/ 	.short	(.L_37 - .L_36)


	//   ....[0]....
.L_36:
        /*0070*/ 	.word	0x000011a0


	//----- nvinfo : EIATTR_CRS_STACK_SIZE
	.align		4
.L_37:
        /*0074*/ 	.byte	0x04, 0x1e
        /*0076*/ 	.short	(.L_39 - .L_38)
.L_38:
        /*0078*/ 	.word	0x00000000


	//----- nvinfo : EIATTR_CBANK_PARAM_SIZE
	.align		4
.L_39:
        /*007c*/ 	.byte	0x03, 0x19
        /*007e*/ 	.short	0x0020


	//----- nvinfo : EIATTR_PARAM_CBANK
	.align		4
        /*0080*/ 	.byte	0x04, 0x0a
        /*0082*/ 	.short	(.L_41 - .L_40)
	.align		4
.L_40:
        /*0084*/ 	.word	index@(.nv.constant0._Z18calculateVectorSumPiS_S_ii)
        /*0088*/ 	.short	0x0380
        /*008a*/ 	.short	0x0020


	//----- nvinfo : EIATTR_SW_WAR
	.align		4
.L_41:
        /*008c*/ 	.byte	0x04, 0x36
        /*008e*/ 	.short	(.L_43 - .L_42)
.L_42:
        /*0090*/ 	.word	0x00000008
.L_43:


//--------------------- .nv.info._Z21calculateVerticalScanPiS_ii --------------------------
	.section	.nv.info._Z21calculateVerticalScanPiS_ii,"",@"SHT_CUDA_INFO"
	.sectionflags	@""
	.align	4


	//----- nvinfo : EIATTR_CUDA_API_VERSION
	.align		4
        /*0000*/ 	.byte	0x04, 0x37
        /*0002*/ 	.short	(.L_45 - .L_44)
.L_44:
        /*0004*/ 	.word	0x00000082


	//----- nvinfo : EIATTR_KPARAM_INFO
	.align		4
.L_45:
        /*0008*/ 	.byte	0x04, 0x17
        /*000a*/ 	.short	(.L_47 - .L_46)
.L_46:
        /*000c*/ 	.word	0x00000000
        /*0010*/ 	.short	0x0003
        /*0012*/ 	.short	0x0014
        /*0014*/ 	.byte	0x00, 0xf0, 0x11, 0x00


	//----- nvinfo : EIATTR_KPARAM_INFO
	.align		4
.L_47:
        /*0018*/ 	.byte	0x04, 0x17
        /*001a*/ 	.short	(.L_49 - .L_48)
.L_48:
        /*001c*/ 	.word	0x00000000
        /*0020*/ 	.short	0x0002
        /*0022*/ 	.short	0x0010
        /*0024*/ 	.byte	0x00, 0xf0, 0x11, 0x00


	//----- nvinfo : EIATTR_KPARAM_INFO
	.align		4
.L_49:
        /*0028*/ 	.byte	0x04, 0x17
        /*002a*/ 	.short	(.L_51 - .L_50)
.L_50:
        /*002c*/ 	.word	0x00000000
        /*0030*/ 	.short	0x0001
        /*0032*/ 	.short	0x0008
        /*0034*/ 	.byte	0x00, 0xf5, 0x21, 0x00


	//----- nvinfo : EIATTR_KPARAM_INFO
	.align		4
.L_51:
        /*0038*/ 	.byte	0x04, 0x17
        /*003a*/ 	.short	(.L_53 - .L_52)
.L_52:
        /*003c*/ 	.word	0x00000000
        /*0040*/ 	.short	0x0000
        /*0042*/ 	.short	0x0000
        /*0044*/ 	.byte	0x00, 0xf5, 0x21, 0x00


	//----- nvinfo : EIATTR_SPARSE_MMA_MASK
	.align		4
.L_53:
        /*0048*/ 	.byte	0x03, 0x50
        /*004a*/ 	.short	0x0000


	//----- nvinfo : EIATTR_MAXREG_COUNT
	.align		4
        /*004c*/ 	.byte	0x03, 0x1b
        /*004e*/ 	.short	0x00ff


	//----- nvinfo : EIATTR_NUM_BARRIERS
	.align		4
        /*0050*/ 	.byte	0x02, 0x4c
        /*0052*/ 	.byte	0x01
	.zero		1


	//----- nvinfo : EIATTR_MERCURY_ISA_VERSION
	.align		4
        /*0054*/ 	.byte	0x03, 0x5f
        /*0056*/ 	.short	0x0101


	//----- nvinfo : EIATTR_VRC_CTA_INIT_COUNT
	.align		4
        /*0058*/ 	.byte	0x02, 0x4a
	.zero		1
	.zero		1


	//----- nvinfo : EIATTR_EXIT_INSTR_OFFSETS
	.align		4
        /*005c*/ 	.byte	0x04, 0x1c
        /*005e*/ 	.short	(.L_55 - .L_54)


	//   ....[0]....
.L_54:
        /*0060*/ 	.word	0x00000ef0


	//----- nvinfo : EIATTR_CRS_STACK_SIZE
	.align		4
.L_55:
        /*0064*/ 	.byte	0x04, 0x1e
        /*0066*/ 	.short	(.L_57 - .L_56)
.L_56:
        /*0068*/ 	.word	0x00000000


	//----- nvinfo : EIATTR_CBANK_PARAM_SIZE
	.align		4
.L_57:
        /*006c*/ 	.byte	0x03, 0x19
        /*006e*/ 	.short	0x0018


	//----- nvinfo : EIATTR_PARAM_CBANK
	.align		4
        /*0070*/ 	.byte	0x04, 0x0a
        /*0072*/ 	.short	(.L_59 - .L_58)
	.align		4
.L_58:
        /*0074*/ 	.word	index@(.nv.constant0._Z21calculateVerticalScanPiS_ii)
        /*0078*/ 	.short	0x0380
        /*007a*/ 	.short	0x0018


	//----- nvinfo : EIATTR_SW_WAR
	.align		4
.L_59:
        /*007c*/ 	.byte	0x04, 0x36
        /*007e*/ 	.short	(.L_61 - .L_60)
.L_60:
        /*0080*/ 	.word	0x00000008
.L_61:


//--------------------- .nv.info._Z23calculateHorizontalScanPiS_i --------------------------
	.section	.nv.info._Z23calculateHorizontalScanPiS_i,"",@"SHT_CUDA_INFO"
	.sectionflags	@""
	.align	4


	//----- nvinfo : EIATTR_CUDA_API_VERSION
	.align		4
        /*0000*/ 	.byte	0x04, 0x37
        /*0002*/ 	.short	(.L_63 - .L_62)
.L_62:
        /*0004*/ 	.word	0x00000082


	//----- nvinfo : EIATTR_KPARAM_INFO
	.align		4
.L_63:
        /*0008*/ 	.byte	0x04, 0x17
        /*000a*/ 	.short	(.L_65 - .L_64)
.L_64:
        /*000c*/ 	.word	0x00000000
        /*0010*/ 	.short	0x0002
        /*0012*/ 	.short	0x0010
        /*0014*/ 	.byte	0x00, 0xf0, 0x11, 0x00


	//----- nvinfo : EIATTR_KPARAM_INFO
	.align		4
.L_65:
        /*0018*/ 	.byte	0x04, 0x17
        /*001a*/ 	.short	(.L_67 - .L_66)
.L_66:
        /*001c*/ 	.word	0x00000000
        /*0020*/ 	.short	0x0001
        /*0022*/ 	.short	0x0008
        /*0024*/ 	.byte	0x00, 0xf5, 0x21, 0x00


	//----- nvinfo : EIATTR_KPARAM_INFO
	.align		4
.L_67:
        /*0028*/ 	.byte	0x04, 0x17
        /*002a*/ 	.short	(.L_69 - .L_68)
.L_68:
        /*002c*/ 	.word	0x00000000
        /*0030*/ 	.short	0x0000
        /*0032*/ 	.short	0x0000
        /*0034*/ 	.byte	0x00, 0xf5, 0x21, 0x00


	//----- nvinfo : EIATTR_SPARSE_MMA_MASK
	.align		4
.L_69:
        /*0038*/ 	.byte	0x03, 0x50
        /*003a*/ 	.short	0x0000


	//----- nvinfo : EIATTR_MAXREG_COUNT
	.align		4
        /*003c*/ 	.byte	0x03, 0x1b
        /*003e*/ 	.short	0x00ff


	//----- nvinfo : EIATTR_NUM_BARRIERS
	.align		4
        /*0040*/ 	.byte	0x02, 0x4c
        /*0042*/ 	.byte	0x01
	.zero		1


	//----- nvinfo : EIATTR_MERCURY_ISA_VERSION
	.align		4
        /*0044*/ 	.byte	0x03, 0x5f
        /*0046*/ 	.short	0x0101


	//----- nvinfo : EIATTR_VRC_CTA_INIT_COUNT
	.align		4
        /*0048*/ 	.byte	0x02, 0x4a
	.zero		1
	.zero		1


	//----- nvinfo : EIATTR_EXIT_INSTR_OFFSETS
	.align		4
        /*004c*/ 	.byte	0x04, 0x1c
        /*004e*/ 	.short	(.L_71 - .L_70)


	//   ....[0]....
.L_70:
        /*0050*/ 	.word	0x00000e00


	//----- nvinfo : EIATTR_CRS_STACK_SIZE
	.align		4
.L_71:
        /*0054*/ 	.byte	0x04, 0x1e
        /*0056*/ 	.short	(.L_73 - .L_72)
.L_72:
        /*0058*/ 	.word	0x00000000


	//----- nvinfo : EIATTR_CBANK_PARAM_SIZE
	.align		4
.L_73:
        /*005c*/ 	.byte	0x03, 0x19
        /*005e*/ 	.short	0x0014


	//----- nvinfo : EIATTR_PARAM_CBANK
	.align		4
        /*0060*/ 	.byte	0x04, 0x0a
        /*0062*/ 	.short	(.L_75 - .L_74)
	.align		4
.L_74:
        /*0064*/ 	.word	index@(.nv.constant0._Z23calculateHorizontalScanPiS_i)
        /*0068*/ 	.short	0x0380
        /*006a*/ 	.short	0x0014


	//----- nvinfo : EIATTR_SW_WAR
	.align		4
.L_75:
        /*006c*/ 	.byte	0x04, 0x36
        /*006e*/ 	.short	(.L_77 - .L_76)
.L_76:
        /*0070*/ 	.word	0x00000008
.L_77:


//--------------------- .nv.info._Z18calculateHistogramPKjPiS1_iiijjj --------------------------
	.section	.nv.info._Z18calculateHistogramPKjPiS1_iiijjj,"",@"SHT_CUDA_INFO"
	.sectionflags	@""
	.align	4


	//----- nvinfo : EIATTR_CUDA_API_VERSION
	.align		4
        /*0000*/ 	.byte	0x04, 0x37
        /*0002*/ 	.short	(.L_79 - .L_78)
.L_78:
        /*0004*/ 	.word	0x00000082


	//----- nvinfo : EIATTR_KPARAM_INFO
	.align		4
.L_79:
        /*0008*/ 	.byte	0x04, 0x17
        /*000a*/ 	.short	(.L_81 - .L_80)
.L_80:
        /*000c*/ 	.word	0x00000000
        /*0010*/ 	.short	0x0008
        /*0012*/ 	.short	0x002c
        /*0014*/ 	.byte	0x00, 0xf0, 0x11, 0x00


	//----- nvinfo : EIATTR_KPARAM_INFO
	.align		4
.L_81:
        /*0018*/ 	.byte	0x04, 0x17
        /*001a*/ 	.short	(.L_83 - .L_82)
.L_82:
        /*001c*/ 	.word	0x00000000
        /*0020*/ 	.short	0x0007
        /*0022*/ 	.short	0x0028
        /*0024*/ 	.byte	0x00, 0xf0, 0x11, 0x00


	//----- nvinfo : EIATTR_KPARAM_INFO
	.align		4
.L_83:
        /*0028*/ 	.byte	0x04, 0x17
        /*002a*/ 	.short	(.L_85 - .L_84)
.L_84:
        /*002c*/ 	.word	0x00000000
        /*0030*/ 	.short	0x0006
        /*0032*/ 	.short	0x0024
        /*0034*/ 	.byte	0x00, 0xf0, 0x11, 0x00


	//----- nvinfo : EIATTR_KPARAM_INFO
	.align		4
.L_85:
        /*0038*/ 	.byte	0x04, 0x17
        /*003a*/ 	.short	(.L_87 - .L_86)
.L_86:
        /*003c*/ 	.word	0x00000000
        /*0040*/ 	.short	0x0005
        /*0042*/ 	.short	0x0020
        /*0044*/ 	.byte	0x00, 0xf0, 0x11, 0x00


	//----- nvinfo : EIATTR_KPARAM_INFO
	.align		4
.L_87:
        /*0048*/ 	.byte	0x04, 0x17
        /*004a*/ 	.short	(.L_89 - .L_88)
.L_88:
        /*004c*/ 	.word	0x00000000
        /*0050*/ 	.short	0x0004
        /*0052*/ 	.short	0x001c
        /*0054*/ 	.byte	0x00, 0xf0, 0x11, 0x00


	//----- nvinfo : EIATTR_KPARAM_INFO
	.align		4
.L_89:
        /*0058*/ 	.byte	0x04, 0x17
        /*005a*/ 	.short	(.L_91 - .L_90)
.L_90:
        /*005c*/ 	.word	0x00000000
        /*0060*/ 	.short	0x0003
        /*0062*/ 	.short	0x0018
        /*0064*/ 	.byte	0x00, 0xf0, 0x11, 0x00


	//----- nvinfo : EIATTR_KPARAM_INFO
	.align		4
.L_91:
        /*0068*/ 	.byte	0x04, 0x17
        /*006a*/ 	.short	(.L_93 - .L_92)
.L_92:
        /*006c*/ 	.word	0x00000000
        /*0070*/ 	.short	0x0002
        /*0072*/ 	.short	0x0010
        /*0074*/ 	.byte	0x00, 0xf5, 0x21, 0x00


	//----- nvinfo : EIATTR_KPARAM_INFO
	.align		4
.L_93:
        /*0078*/ 	.byte	0x04, 0x17
        /*007a*/ 	.short	(.L_95 - .L_94)
.L_94:
        /*007c*/ 	.word	0x00000000
        /*0080*/ 	.short	0x0001
        /*0082*/ 	.short	0x0008
        /*0084*/ 	.byte	0x00, 0xf5, 0x21, 0x00


	//----- nvinfo : EIATTR_KPARAM_INFO
	.align		4
.L_95:
        /*0088*/ 	.byte	0x04, 0x17
        /*008a*/ 	.short	(.L_97 - .L_96)
.L_96:
        /*008c*/ 	.word	0x00000000
        /*0090*/ 	.short	0x0000
        /*0092*/ 	.short	0x0000
        /*0094*/ 	.byte	0x00, 0xf5, 0x21, 0x00


	//----- nvinfo : EIATTR_SPARSE_MMA_MASK
	.align		4
.L_97:
        /*0098*/ 	.byte	0x03, 0x50
        /*009a*/ 	.short	0x0000


	//----- nvinfo : EIATTR_MAXREG_COUNT
	.align		4
        /*009c*/ 	.byte	0x03, 0x1b
        /*009e*/ 	.short	0x00ff


	//----- nvinfo : EIATTR_NUM_BARRIERS
	.align		4
        /*00a0*/ 	.byte	0x02, 0x4c
        /*00a2*/ 	.byte	0x01
	.zero		1


	//----- nvinfo : EIATTR_MERCURY_ISA_VERSION
	.align		4
        /*00a4*/ 	.byte	0x03, 0x5f
        /*00a6*/ 	.short	0x0101


	//----- nvinfo : EIATTR_INT_WARP_WIDE_INSTR_OFFSETS
	.align		4
        /*00a8*/ 	.byte	0x04, 0x31
        /*00aa*/ 	.short	(.L_99 - .L_98)


	//   ....[0]....
.L_98:
        /*00ac*/ 	.word	0x00000530


	//   ....[1]....
        /*00b0*/ 	.word	0x00000850


	//   ....[2]....
        /*00b4*/ 	.word	0x00000a60


	//   ....[3]....
        /*00b8*/ 	.word	0x00000bb0


	//----- nvinfo : EIATTR_VRC_CTA_INIT_COUNT
	.align		4
.L_99:
        /*00bc*/ 	.byte	0x02, 0x4a
	.zero		1
	.zero		1


	//----- nvinfo : EIATTR_EXIT_INSTR_OFFSETS
	.align		4
        /*00c0*/ 	.byte	0x04, 0x1c
        /*00c2*/ 	.short	(.L_101 - .L_100)


	//   ....[0]....
.L_100:
        /*00c4*/ 	.word	0x00000ca0


	//----- nvinfo : EIATTR_CRS_STACK_SIZE
	.align		4
.L_101:
        /*00c8*/ 	.byte	0x04, 0x1e
        /*00ca*/ 	.short	(.L_103 - .L_102)
.L_102:
        /*00cc*/ 	.word	0x00000000


	//----- nvinfo : EIATTR_CBANK_PARAM_SIZE
	.align		4
.L_103:
        /*00d0*/ 	.byte	0x03, 0x19
        /*00d2*/ 	.short	0x0030


	//----- nvinfo : EIATTR_PARAM_CBANK
	.align		4
        /*00d4*/ 	.byte	0x04, 0x0a
        /*00d6*/ 	.short	(.L_105 - .L_104)
	.align		4
.L_104:
        /*00d8*/ 	.word	index@(.nv.constant0._Z18calculateHistogramPKjPiS1_iiijjj)
        /*00dc*/ 	.short	0x0380
        /*00de*/ 	.short	0x0030


	//----- nvinfo : EIATTR_SW_WAR
	.align		4
.L_105:
        /*00e0*/ 	.byte	0x04, 0x36
        /*00e2*/ 	.short	(.L_107 - .L_106)
.L_106:
        /*00e4*/ 	.word	0x00000008
.L_107:


//--------------------- .nv.callgraph             --------------------------
	.section	.nv.callgraph,"",@"SHT_CUDA_CALLGRAPH"
	.align	4
	.sectionentsize	8
	.align		4
        /*0000*/ 	.word	0x00000000
	.align		4
        /*0004*/ 	.word	0xffffffff
	.align		4
        /*0008*/ 	.word	0x00000000
	.align		4
        /*000c*/ 	.word	0xfffffffe
	.align		4
        /*0010*/ 	.word	0x00000000
	.align		4
        /*0014*/ 	.word	0xfffffffd
	.align		4
        /*0018*/ 	.word	0x00000000
	.align		4
        /*001c*/ 	.word	0xfffffffc


//--------------------- .text._Z18calculateVectorSumPiS_S_ii --------------------------
	.section	.text._Z18calculateVectorSumPiS_S_ii,"ax",@progbits
	.align	128
        .global         _Z18calculateVectorSumPiS_S_ii
        .type           _Z18calculateVectorSumPiS_S_ii,@function
        .size           _Z18calculateVectorSumPiS_S_ii,(.L_x_44 - _Z18calculateVectorSumPiS_S_ii)
        .other          _Z18calculateVectorSumPiS_S_ii,@"STO_CUDA_ENTRY STV_DEFAULT"
_Z18calculateVectorSumPiS_S_ii:
.text._Z18calculateVectorSumPiS_S_ii:
[----:B------:R-:W-:Y:S01]  /*0000*/  LDC R1, c[0x0][0x37c] ;  /* 0x0000df00ff017b82 */ /* 0x000fe20000000800 */
[----:B------:R-:W0:Y:S07]  /*0010*/  S2R R15, SR_TID.X ;  /* 0x00000000000f7919 */ /* 0x000e2e0000002100 */
[----:B------:R-:W1:Y:S01]  /*0020*/  LDC.64 R12, c[0x0][0x398] ;  /* 0x0000e600ff0c7b82 */ /* 0x000e620000000a00 */
[----:B------:R-:W-:Y:S01]  /*0030*/  BSSY.RECONVERGENT B0, `(.L_x_0) ;  /* 0x0000115000007945 */ /* 0x000fe20003800200 */
[----:B-1----:R-:W-:-:S04]  /*0040*/  ISETP.GE.AND P0, PT, R13, 0x1, PT ;  /* 0x000000010d00780c */ /* 0x002fc80003f06270 */
[----:B0-----:R-:W-:-:S13]  /*0050*/  ISETP.GE.OR P0, PT, R15, R12, !P0 ;  /* 0x0000000c0f00720c */ /* 0x001fda0004706670 */
[----:B------:R-:W-:Y:S05]  /*0060*/  @P0 BRA `(.L_x_1) ;  /* 0x0000001000440947 */ /* 0x000fea0003800000 */
[----:B------:R-:W0:Y:S01]  /*0070*/  LDC R0, c[0x0][0x360] ;  /* 0x0000d800ff007b82 */ /* 0x000e220000000800 */
[C---:B------:R-:W-:Y:S02]  /*0080*/  LOP3.LUT R21, R13.reuse, 0xf, RZ, 0xc0, !PT ;  /* 0x0000000f0d157812 */ /* 0x040fe400078ec0ff */
[C---:B------:R-:W-:Y:S02]  /*0090*/  LOP3.LUT R22, R13.reuse, 0x7, RZ, 0xc0, !PT ;  /* 0x000000070d167812 */ /* 0x040fe400078ec0ff */
[----:B------:R-:W-:Y:S02]  /*00a0*/  LOP3.LUT R12, R13, 0x7ffffff0, RZ, 0xc0, !PT ;  /* 0x7ffffff00d0c7812 */ /* 0x000fe400078ec0ff */
[----:B------:R-:W-:Y:S01]  /*00b0*/  IADD3 R2, PT, PT, R21, -0x1, RZ ;  /* 0xffffffff15027810 */ /* 0x000fe20007ffe0ff */
[----:B------:R-:W1:Y:S01]  /*00c0*/  LDC.64 R18, c[0x0][0x358] ;  /* 0x0000d600ff127b82 */ /* 0x000e620000000a00 */
[----:B------:R-:W-:Y:S01]  /*00d0*/  IADD3 R3, PT, PT, R22, -0x1, RZ ;  /* 0xffffffff16037810 */ /* 0x000fe20007ffe0ff */
[----:B------:R-:W-:Y:S01]  /*00e0*/  IMAD.MOV R14, RZ, RZ, -R12 ;  /* 0x000000ffff0e7224 */ /* 0x000fe200078e0a0c */
[----:B------:R-:W-:-:S02]  /*00f0*/  ISETP.GE.U32.AND P0, PT, R2, 0x7, PT ;  /* 0x000000070200780c */ /* 0x000fc40003f06070 */
[----:B------:R-:W-:Y:S02]  /*0100*/  ISETP.GE.U32.AND P1, PT, R3, 0x3, PT ;  /* 0x000000030300780c */ /* 0x000fe40003f26070 */
[----:B------:R-:W-:-:S11]  /*0110*/  LOP3.LUT R13, R13, 0x3, RZ, 0xc0, !PT ;  /* 0x000000030d0d7812 */ /* 0x000fd600078ec0ff */
.L_x_7:
[----:B--2---:R-:W2:Y:S01]  /*0120*/  LDCU UR4, c[0x0][0x39c] ;  /* 0x00007380ff0477ac */ /* 0x004ea20008000800 */
[----:B---3--:R-:W3:Y:S01]  /*0130*/  LDC.64 R2, c[0x0][0x388] ;  /* 0x0000e200ff027b82 */ /* 0x008ee20000000a00 */
[----:B------:R-:W-:Y:S01]  /*0140*/  HFMA2 R4, -RZ, RZ, 0, 0 ;  /* 0x00000000ff047431 */ /* 0x000fe200000001ff */
[----:B--2---:R-:W-:Y:S01]  /*0150*/  UISETP.GE.U32.AND UP0, UPT, UR4, 0x10, UPT ;  /* 0x000000100400788c */ /* 0x004fe2000bf06070 */
[----:B---3--:R-:W-:-:S08]  /*0160*/  IMAD.WIDE R2, R15, 0x4, R2 ;  /* 0x000000040f027825 */ /* 0x008fd000078e0202 */
[----:B-1--4-:R-:W-:Y:S05]  /*0170*/  BRA.U !UP0, `(.L_x_2) ;  /* 0x0000000508c07547 */ /* 0x012fea000b800000 */
[----:B------:R-:W-:Y:S01]  /*0180*/  MOV R16, R15 ;  /* 0x0000000f00107202 */ /* 0x000fe20000000f00 */
[----:B------:R-:W-:-:S07]  /*0190*/  IMAD.MOV.U32 R20, RZ, RZ, R14 ;  /* 0x000000ffff147224 */ /* 0x000fce00078e000e */
.L_x_3:
[----:B---3--:R-:W2:Y:S01]  /*01a0*/  LDC.64 R4, c[0x0][0x390] ;  /* 0x0000e400ff047b82 */ /* 0x008ea20000000a00 */
[C---:B-1----:R-:W-:Y:S02]  /*01b0*/  R2UR UR4, R18.reuse ;  /* 0x00000000120472ca */ /* 0x042fe400000e0000 */
[C---:B------:R-:W-:Y:S02]  /*01c0*/  R2UR UR5, R19.reuse ;  /* 0x00000000130572ca */ /* 0x040fe400000e0000 */
[----:B------:R-:W-:Y:S02]  /*01d0*/  R2UR UR6, R18 ;  /* 0x00000000120672ca */ /* 0x000fe400000e0000 */
[----:B------:R-:W-:Y:S01]  /*01e0*/  R2UR UR7, R19 ;  /* 0x00000000130772ca */ /* 0x000fe200000e0000 */
[----:B------:R-:W1:Y:S08]  /*01f0*/  LDC.64 R8, c[0x0][0x380] ;  /* 0x0000e000ff087b82 */ /* 0x000e700000000a00 */
[----:B------:R-:W3:Y:S01]  /*0200*/  LDG.E R6, desc[UR4][R2.64] ;  /* 0x0000000402067981 */ /* 0x000ee2000c1e1900 */
[----:B------:R-:W4:Y:S01]  /*0210*/  LDC R17, c[0x0][0x398] ;  /* 0x0000e600ff117b82 */ /* 0x000f220000000800 */
[----:B--2---:R-:W-:-:S05]  /*0220*/  IMAD.WIDE R4, R16, 0x4, R4 ;  /* 0x0000000410047825 */ /* 0x004fca00078e0204 */
[----:B------:R-:W3:Y:S01]  /*0230*/  LDG.E R7, desc[UR6][R4.64] ;  /* 0x0000000604077981 */ /* 0x000ee2000c1e1900 */
[----:B------:R-:W-:Y:S02]  /*0240*/  R2UR UR8, R18 ;  /* 0x00000000120872ca */ /* 0x000fe400000e0000 */
[----:B------:R-:W-:Y:S01]  /*0250*/  R2UR UR9, R19 ;  /* 0x00000000130972ca */ /* 0x000fe200000e0000 */
[----:B-1----:R-:W-:Y:S01]  /*0260*/  IMAD.WIDE R8, R16, 0x4, R8 ;  /* 0x0000000410087825 */ /* 0x002fe200078e0208 */
[----:B---3--:R-:W-:-:S03]  /*0270*/  IADD3 R23, PT, PT, R6, R7, RZ ;  /* 0x0000000706177210 */ /* 0x008fc60007ffe0ff */
[C---:B----4-:R-:W-:Y:S02]  /*0280*/  IMAD.WIDE R6, R17.reuse, 0x4, R4 ;  /* 0x0000000411067825 */ /* 0x050fe400078e0204 */
[----:B------:R1:W-:Y:S04]  /*0290*/  STG.E desc[UR4][R8.64], R23 ;  /* 0x0000001708007986 */ /* 0x0003e8000c101904 */
[----:B------:R-:W2:Y:S04]  /*02a0*/  LDG.E R10, desc[UR6][R2.64] ;  /* 0x00000006020a7981 */ /* 0x000ea8000c1e1900 */
[----:B------:R-:W2:Y:S02]  /*02b0*/  LDG.E R5, desc[UR8][R6.64] ;  /* 0x0000000806057981 */ /* 0x000ea4000c1e1900 */
[----:B--2---:R-:W-:Y:S01]  /*02c0*/  IADD3 R25, PT, PT, R10, R5, RZ ;  /* 0x000000050a197210 */ /* 0x004fe20007ffe0ff */
[----:B------:R-:W-:-:S04]  /*02d0*/  IMAD.WIDE R10, R17, 0x4, R8 ;  /* 0x00000004110a7825 */ /* 0x000fc800078e0208 */
[C---:B------:R-:W-:Y:S01]  /*02e0*/  IMAD.WIDE R4, R17.reuse, 0x4, R6 ;  /* 0x0000000411047825 */ /* 0x040fe200078e0206 */
[----:B------:R2:W-:Y:S04]  /*02f0*/  STG.E desc[UR4][R10.64], R25 ;  /* 0x000000190a007986 */ /* 0x0005e8000c101904 */
[----:B------:R-:W3:Y:S04]  /*0300*/  LDG.E R24, desc[UR6][R2.64] ;  /* 0x0000000602187981 */ /* 0x000ee8000c1e1900 */
[----:B-1----:R-:W3:Y:S01]  /*0310*/  LDG.E R9, desc[UR8][R4.64] ;  /* 0x0000000804097981 */ /* 0x002ee2000c1e1900 */
[----:B------:R-:W-:-:S04]  /*0320*/  IMAD.WIDE R6, R17, 0x4, R4 ;  /* 0x0000000411067825 */ /* 0x000fc800078e0204 */
[----:B---3--:R-:W-:Y:S02]  /*0330*/  IMAD.IADD R23, R24, 0x1, R9 ;  /* 0x0000000118177824 */ /* 0x008fe400078e0209 */
[----:B------:R-:W-:-:S05]  /*0340*/  IMAD.WIDE R8, R17, 0x4, R10 ;  /* 0x0000000411087825 */ /* 0x000fca00078e020a */
[----:B------:R1:W-:Y:S04]  /*0350*/  STG.E desc[UR4][R8.64], R23 ;  /* 0x0000001708007986 */ /* 0x0003e8000c101904 */
[----:B------:R-:W3:Y:S04]  /*0360*/  LDG.E R24, desc[UR6][R2.64] ;  /* 0x0000000602187981 */ /* 0x000ee8000c1e1900 */
[----:B--2---:R-:W3:Y:S01]  /*0370*/  LDG.E R11, desc[UR8][R6.64] ;  /* 0x00000008060b7981 */ /* 0x004ee2000c1e1900 */
[----:B------:R-:W-:Y:S01]  /*0380*/  IMAD.WIDE R4, R17, 0x4, R6 ;  /* 0x0000000411047825 */ /* 0x000fe200078e0206 */
[----:B---3--:R-:W-:-:S03]  /*0390*/  IADD3 R25, PT, PT, R24, R11, RZ ;  /* 0x0000000b18197210 */ /* 0x008fc60007ffe0ff */
[----:B------:R-:W-:-:S05]  /*03a0*/  IMAD.WIDE R10, R17, 0x4, R8 ;  /* 0x00000004110a7825 */ /* 0x000fca00078e0208 */
[----:B------:R2:W-:Y:S04]  /*03b0*/  STG.E desc[UR4][R10.64], R25 ;  /* 0x000000190a007986 */ /* 0x0005e8000c101904 */
[----:B------:R-:W3:Y:S04]  /*03c0*/  LDG.E R24, desc[UR6][R2.64] ;  /* 0x0000000602187981 */ /* 0x000ee8000c1e1900 */
[----:B-1----:R-:W3:Y:S01]  /*03d0*/  LDG.E R9, desc[UR8][R4.64] ;  /* 0x0000000804097981 */ /* 0x002ee2000c1e1900 */
[----:B------:R-:W-:Y:S01]  /*03e0*/  IMAD.WIDE R6, R17, 0x4, R4 ;  /* 0x0000000411067825 */ /* 0x000fe200078e0204 */
[----:B---3--:R-:W-:-:S03]  /*03f0*/  IADD3 R23, PT, PT, R24, R9, RZ ;  /* 0x0000000918177210 */ /* 0x008fc60007ffe0ff */
[----:B------:R-:W-:-:S05]  /*0400*/  IMAD.WIDE R8, R17, 0x4, R10 ;  /* 0x0000000411087825 */ /* 0x000fca00078e020a */
[----:B------:R1:W-:Y:S04]  /*0410*/  STG.E desc[UR4][R8.64], R23 ;  /* 0x0000001708007986 */ /* 0x0003e8000c101904 */
[----:B------:R-:W3:Y:S04]  /*0420*/  LDG.E R24, desc[UR6][R2.64] ;  /* 0x0000000602187981 */ /* 0x000ee8000c1e1900 */
[----:B--2---:R-:W3:Y:S01]  /*0430*/  LDG.E R11, desc[UR8][R6.64] ;  /* 0x00000008060b7981 */ /* 0x004ee2000c1e1900 */
[----:B------:R-:W-:-:S04]  /*0440*/  IMAD.WIDE R4, R17, 0x4, R6 ;  /* 0x0000000411047825 */ /* 0x000fc800078e0206 */
[----:B---3--:R-:W-:Y:S02]  /*0450*/  IMAD.IADD R25, R24, 0x1, R11 ;  /* 0x0000000118197824 */ /* 0x008fe400078e020b */
[----:B------:R-:W-:-:S05]  /*0460*/  IMAD.WIDE R10, R17, 0x4, R8 ;  /* 0x00000004110a7825 */ /* 0x000fca00078e0208 */
[----:B------:R2:W-:Y:S04]  /*0470*/  STG.E desc[UR4][R10.64], R25 ;  /* 0x000000190a007986 */ /* 0x0005e8000c101904 */
[----:B------:R-:W3:Y:S04]  /*0480*/  LDG.E R24, desc[UR6][R2.64] ;  /* 0x0000000602187981 */ /* 0x000ee8000c1e1900 */
[----:B-1----:R-:W3:Y:S01]  /*0490*/  LDG.E R9, desc[UR8][R4.64] ;  /* 0x0000000804097981 */ /* 0x002ee2000c1e1900 */
[----:B------:R-:W-:Y:S01]  /*04a0*/  IMAD.WIDE R6, R17, 0x4, R10 ;  /* 0x0000000411067825 */ /* 0x000fe200078e020a */
[----:B---3--:R-:W-:-:S03]  /*04b0*/  IADD3 R23, PT, PT, R24, R9, RZ ;  /* 0x0000000918177210 */ /* 0x008fc60007ffe0ff */
[C---:B------:R-:W-:Y:S02]  /*04c0*/  IMAD.WIDE R8, R17.reuse, 0x4, R4 ;  /* 0x0000000411087825 */ /* 0x040fe400078e0204 */
[----:B------:R1:W-:Y:S04]  /*04d0*/  STG.E desc[UR4][R6.64], R23 ;  /* 0x0000001706007986 */ /* 0x0003e8000c101904 */
[----:B------:R-:W3:Y:S04]  /*04e0*/  LDG.E R24, desc[UR6][R2.64] ;  /* 0x0000000602187981 */ /* 0x000ee8000c1e1900 */
[----:B--2---:R-:W3:Y:S01]  /*04f0*/  LDG.E R11, desc[UR8][R8.64] ;  /* 0x00000008080b7981 */ /* 0x004ee2000c1e1900 */
[----:B------:R-:W-:Y:S01]  /*0500*/  IMAD.WIDE R4, R17, 0x4, R6 ;  /* 0x0000000411047825 */ /* 0x000fe200078e0206 */
[----:B---3--:R-:W-:-:S03]  /*0510*/  IADD3 R25, PT, PT, R24, R11, RZ ;  /* 0x0000000b18197210 */ /* 0x008fc60007ffe0ff */
[C---:B------:R-:W-:Y:S02]  /*0520*/  IMAD.WIDE R10, R17.reuse, 0x4, R8 ;  /* 0x00000004110a7825 */ /* 0x040fe400078e0208 */
        /* <DEDUP_REMOVED lines=40> */
[----:B------:R-:W-:-:S02]  /*07b0*/  IADD3 R20, PT, PT, R20, 0x10, RZ ;  /* 0x0000001014147810 */ /* 0x000fc40007ffe0ff */
[----:B---3--:R-:W-:Y:S01]  /*07c0*/  IADD3 R23, PT, PT, R24, R7, RZ ;  /* 0x0000000718177210 */ /* 0x008fe20007ffe0ff */
[----:B------:R-:W-:-:S05]  /*07d0*/  IMAD.WIDE R6, R17, 0x4, R4 ;  /* 0x0000000411067825 */ /* 0x000fca00078e0204 */
[----:B------:R3:W-:Y:S04]  /*07e0*/  STG.E desc[UR4][R6.64], R23 ;  /* 0x0000001706007986 */ /* 0x0007e8000c101904 */
[----:B------:R-:W4:Y:S04]  /*07f0*/  LDG.E R9, desc[UR8][R8.64] ;  /* 0x0000000808097981 */ /* 0x000f28000c1e1900 */
[----:B------:R-:W4:Y:S01]  /*0800*/  LDG.E R24, desc[UR6][R2.64] ;  /* 0x0000000602187981 */ /* 0x000f22000c1e1900 */
[----:B------:R-:W-:Y:S01]  /*0810*/  ISETP.NE.AND P2, PT, R20, RZ, PT ;  /* 0x000000ff1400720c */ /* 0x000fe20003f45270 */
[----:B--2---:R-:W-:-:S04]  /*0820*/  IMAD.WIDE R4, R17, 0x4, R6 ;  /* 0x0000000411047825 */ /* 0x004fc800078e0206 */
[----:B------:R-:W-:Y:S01]  /*0830*/  IMAD R16, R17, 0x10, R16 ;  /* 0x0000001011107824 */ /* 0x000fe200078e0210 */
[----:B----4-:R-:W-:-:S05]  /*0840*/  IADD3 R11, PT, PT, R24, R9, RZ ;  /* 0x00000009180b7210 */ /* 0x010fca0007ffe0ff */
[----:B------:R3:W-:Y:S02]  /*0850*/  STG.E desc[UR4][R4.64], R11 ;  /* 0x0000000b04007986 */ /* 0x0007e4000c101904 */
[----:B------:R-:W-:Y:S05]  /*0860*/  @P2 BRA `(.L_x_3) ;  /* 0xfffffff8004c2947 */ /* 0x000fea000383ffff */
[----:B---3--:R-:W-:-:S07]  /*0870*/  MOV R4, R12 ;  /* 0x0000000c00047202 */ /* 0x008fce0000000f00 */
.L_x_2:
[----:B------:R-:W-:-:S13]  /*0880*/  ISETP.NE.AND P2, PT, R21, RZ, PT ;  /* 0x000000ff1500720c */ /* 0x000fda0003f45270 */
[----:B------:R-:W-:Y:S05]  /*0890*/  @!P2 BRA `(.L_x_4) ;  /* 0x000000080028a947 */ /* 0x000fea0003800000 */
[----:B------:R-:W-:Y:S01]  /*08a0*/  ISETP.NE.AND P2, PT, R22, RZ, PT ;  /* 0x000000ff1600720c */ /* 0x000fe20003f45270 */
[----:B------:R-:W-:-:S12]  /*08b0*/  @!P0 BRA `(.L_x_5) ;  /* 0x0000000000ec8947 */ /* 0x000fd80003800000 */
[----:B------:R-:W2:Y:S01]  /*08c0*/  LDC R5, c[0x0][0x398] ;  /* 0x0000e600ff057b82 */ /* 0x000ea20000000800 */
[C---:B-1----:R-:W-:Y:S02]  /*08d0*/  R2UR UR4, R18.reuse ;  /* 0x00000000120472ca */ /* 0x042fe400000e0000 */
[C---:B------:R-:W-:Y:S02]  /*08e0*/  R2UR UR5, R19.reuse ;  /* 0x00000000130572ca */ /* 0x040fe400000e0000 */
[----:B------:R-:W-:Y:S02]  /*08f0*/  R2UR UR6, R18 ;  /* 0x00000000120672ca */ /* 0x000fe400000e0000 */
[----:B------:R-:W-:Y:S01]  /*0900*/  R2UR UR7, R19 ;  /* 0x00000000130772ca */ /* 0x000fe200000e0000 */
[----:B------:R-:W1:Y:S08]  /*0910*/  LDC.64 R6, c[0x0][0x390] ;  /* 0x0000e400ff067b82 */ /* 0x000e700000000a00 */
[----:B------:R-:W3:Y:S01]  /*0920*/  LDG.E R10, desc[UR4][R2.64] ;  /* 0x00000004020a7981 */ /* 0x000ee2000c1e1900 */
[----:B------:R-:W4:Y:S01]  /*0930*/  LDC.64 R8, c[0x0][0x380] ;  /* 0x0000e000ff087b82 */ /* 0x000f220000000a00 */
[----:B--2---:R-:W-:-:S04]  /*0940*/  IMAD R11, R4, R5, R15 ;  /* 0x00000005040b7224 */ /* 0x004fc800078e020f */
[----:B-1----:R-:W-:-:S05]  /*0950*/  IMAD.WIDE R6, R11, 0x4, R6 ;  /* 0x000000040b067825 */ /* 0x002fca00078e0206 */
[----:B------:R-:W3:Y:S01]  /*0960*/  LDG.E R17, desc[UR6][R6.64] ;  /* 0x0000000606117981 */ /* 0x000ee2000c1e1900 */
[----:B------:R-:W-:Y:S02]  /*0970*/  R2UR UR8, R18 ;  /* 0x00000000120872ca */ /* 0x000fe400000e0000 */
[----:B------:R-:W-:Y:S01]  /*0980*/  R2UR UR9, R19 ;  /* 0x00000000130972ca */ /* 0x000fe200000e0000 */
[----:B----4-:R-:W-:Y:S01]  /*0990*/  IMAD.WIDE R8, R11, 0x4, R8 ;  /* 0x000000040b087825 */ /* 0x010fe200078e0208 */
[----:B---3--:R-:W-:-:S03]  /*09a0*/  IADD3 R23, PT, PT, R10, R17, RZ ;  /* 0x000000110a177210 */ /* 0x008fc60007ffe0ff */
[C---:B------:R-:W-:Y:S02]  /*09b0*/  IMAD.WIDE R10, R5.reuse, 0x4, R6 ;  /* 0x00000004050a7825 */ /* 0x040fe400078e0206 */
[----:B------:R1:W-:Y:S04]  /*09c0*/  STG.E desc[UR4][R8.64], R23 ;  /* 0x0000001708007986 */ /* 0x0003e8000c101904 */
[----:B------:R-:W2:Y:S04]  /*09d0*/  LDG.E R16, desc[UR6][R2.64] ;  /* 0x0000000602107981 */ /* 0x000ea8000c1e1900 */
[----:B------:R-:W2:Y:S01]  /*09e0*/  LDG.E R17, desc[UR8][R10.64] ;  /* 0x000000080a117981 */ /* 0x000ea2000c1e1900 */
[----:B------:R-:W-:Y:S01]  /*09f0*/  IMAD.WIDE R6, R5, 0x4, R8 ;  /* 0x0000000405067825 */ /* 0x000fe200078e0208 */
[----:B--2---:R-:W-:-:S03]  /*0a00*/  IADD3 R25, PT, PT, R16, R17, RZ ;  /* 0x0000001110197210 */ /* 0x004fc60007ffe0ff */
[C---:B------:R-:W-:Y:S02]  /*0a10*/  IMAD.WIDE R16, R5.reuse, 0x4, R10 ;  /* 0x0000000405107825 */ /* 0x040fe400078e020a */
        /* <DEDUP_REMOVED lines=27> */
[----:B------:R-:W-:-:S04]  /*0bd0*/  IMAD.WIDE R10, R5, 0x4, R16 ;  /* 0x00000004050a7825 */ /* 0x000fc800078e0210 */
[----:B---3--:R-:W-:Y:S02]  /*0be0*/  IMAD.IADD R23, R20, 0x1, R9 ;  /* 0x0000000114177824 */ /* 0x008fe400078e0209 */
[----:B------:R-:W-:-:S05]  /*0bf0*/  IMAD.WIDE R8, R5, 0x4, R6 ;  /* 0x0000000405087825 */ /* 0x000fca00078e0206 */
[----:B------:R3:W-:Y:S04]  /*0c00*/  STG.E desc[UR4][R8.64], R23 ;  /* 0x0000001708007986 */ /* 0x0007e8000c101904 */
[----:B------:R-:W4:Y:S04]  /*0c10*/  LDG.E R11, desc[UR8][R10.64] ;  /* 0x000000080a0b7981 */ /* 0x000f28000c1e1900 */
[----:B------:R-:W4:Y:S01]  /*0c20*/  LDG.E R20, desc[UR6][R2.64] ;  /* 0x0000000602147981 */ /* 0x000f22000c1e1900 */
[----:B--2---:R-:W-:Y:S01]  /*0c30*/  IMAD.WIDE R6, R5, 0x4, R8 ;  /* 0x0000000405067825 */ /* 0x004fe200078e0208 */
[----:B------:R-:W-:-:S02]  /*0c40*/  IADD3 R4, PT, PT, R4, 0x8, RZ ;  /* 0x0000000804047810 */ /* 0x000fc40007ffe0ff */
[----:B----4-:R-:W-:-:S05]  /*0c50*/  IADD3 R5, PT, PT, R20, R11, RZ ;  /* 0x0000000b14057210 */ /* 0x010fca0007ffe0ff */
[----:B------:R3:W-:Y:S02]  /*0c60*/  STG.E desc[UR4][R6.64], R5 ;  /* 0x0000000506007986 */ /* 0x0007e4000c101904 */
.L_x_5:
[----:B------:R-:W-:Y:S05]  /*0c70*/  @!P2 BRA `(.L_x_4) ;  /* 0x000000040030a947 */ /* 0x000fea0003800000 */
[----:B------:R-:W-:Y:S01]  /*0c80*/  ISETP.NE.AND P2, PT, R13, RZ, PT ;  /* 0x000000ff0d00720c */ /* 0x000fe20003f45270 */
[----:B------:R-:W-:-:S12]  /*0c90*/  @!P1 BRA `(.L_x_6) ;  /* 0x00000000008c9947 */ /* 0x000fd80003800000 */
[----:B---3--:R-:W2:Y:S01]  /*0ca0*/  LDC R5, c[0x0][0x398] ;  /* 0x0000e600ff057b82 */ /* 0x008ea20000000800 */
        /* <DEDUP_REMOVED lines=18> */
[----:B------:R-:W-:-:S04]  /*0dd0*/  IMAD.WIDE R6, R5, 0x4, R8 ;  /* 0x0000000405067825 */ /* 0x000fc800078e0208 */
[----:B--2---:R-:W-:Y:S02]  /*0de0*/  IMAD.IADD R25, R16, 0x1, R17 ;  /* 0x0000000110197824 */ /* 0x004fe400078e0211 */
[----:B------:R-:W-:-:S03]  /*0df0*/  IMAD.WIDE R16, R5, 0x4, R10 ;  /* 0x0000000405107825 */ /* 0x000fc600078e020a */
        /* <DEDUP_REMOVED lines=8> */
[----:B------:R-:W3:Y:S01]  /*0e80*/  LDG.E R20, desc[UR6][R2.64] ;  /* 0x0000000602147981 */ /* 0x000ee2000c1e1900 */
[----:B--2---:R-:W-:Y:S01]  /*0e90*/  IMAD.WIDE R6, R5, 0x4, R8 ;  /* 0x0000000405067825 */ /* 0x004fe200078e0208 */
[----:B------:R-:W-:-:S02]  /*0ea0*/  IADD3 R4, PT, PT, R4, 0x4, RZ ;  /* 0x0000000404047810 */ /* 0x000fc40007ffe0ff */
[----:B---3--:R-:W-:-:S05]  /*0eb0*/  IADD3 R5, PT, PT, R20, R11, RZ ;  /* 0x0000000b14057210 */ /* 0x008fca0007ffe0ff */
[----:B------:R4:W-:Y:S02]  /*0ec0*/  STG.E desc[UR4][R6.64], R5 ;  /* 0x0000000506007986 */ /* 0x0009e4000c101904 */
.L_x_6:
[----:B------:R-:W-:Y:S05]  /*0ed0*/  @!P2 BRA `(.L_x_4) ;  /* 0x000000000098a947 */ /* 0x000fea0003800000 */
[----:B---34-:R-:W2:Y:S01]  /*0ee0*/  LDC R9, c[0x0][0x398] ;  /* 0x0000e600ff097b82 */ /* 0x018ea20000000800 */
[C---:B-1----:R-:W-:Y:S02]  /*0ef0*/  R2UR UR4, R18.reuse ;  /* 0x00000000120472ca */ /* 0x042fe400000e0000 */
[C---:B------:R-:W-:Y:S02]  /*0f00*/  R2UR UR5, R19.reuse ;  /* 0x00000000130572ca */ /* 0x040fe400000e0000 */
[----:B------:R-:W-:Y:S02]  /*0f10*/  R2UR UR6, R18 ;  /* 0x00000000120672ca */ /* 0x000fe400000e0000 */
[----:B------:R-:W-:Y:S01]  /*0f20*/  R2UR UR7, R19 ;  /* 0x00000000130772ca */ /* 0x000fe200000e0000 */
[----:B------:R-:W1:Y:S08]  /*0f30*/  LDC.64 R6, c[0x0][0x390] ;  /* 0x0000e400ff067b82 */ /* 0x000e700000000a00 */
[----:B------:R-:W3:Y:S01]  /*0f40*/  LDG.E R8, desc[UR4][R2.64] ;  /* 0x0000000402087981 */ /* 0x000ee2000c1e1900 */
[----:B--2---:R-:W-:-:S04]  /*0f50*/  IMAD R11, R4, R9, R15 ;  /* 0x00000009040b7224 */ /* 0x004fc800078e020f */
[----:B-1----:R-:W-:Y:S02]  /*0f60*/  IMAD.WIDE R4, R11, 0x4, R6 ;  /* 0x000000040b047825 */ /* 0x002fe400078e0206 */
[----:B------:R-:W1:Y:S03]  /*0f70*/  LDC.64 R6, c[0x0][0x380] ;  /* 0x0000e000ff067b82 */ /* 0x000e660000000a00 */
[----:B------:R-:W3:Y:S01]  /*0f80*/  LDG.E R17, desc[UR6][R4.64] ;  /* 0x0000000604117981 */ /* 0x000ee2000c1e1900 */
[----:B------:R-:W-:Y:S01]  /*0f90*/  ISETP.NE.AND P2, PT, R13, 0x1, PT ;  /* 0x000000010d00780c */ /* 0x000fe20003f45270 */
[----:B-1----:R-:W-:-:S04]  /*0fa0*/  IMAD.WIDE R6, R11, 0x4, R6 ;  /* 0x000000040b067825 */ /* 0x002fc800078e0206 */
[----:B---3--:R-:W-:-:S05]  /*0fb0*/  IMAD.IADD R17, R8, 0x1, R17 ;  /* 0x0000000108117824 */ /* 0x008fca00078e0211 */
[----:B------:R2:W-:Y:S03]  /*0fc0*/  STG.E desc[UR4][R6.64], R17 ;  /* 0x0000001106007986 */ /* 0x0005e6000c101904 */
[----:B------:R-:W-:Y:S05]  /*0fd0*/  @!P2 BRA `(.L_x_4) ;  /* 0x000000000058a947 */ /* 0x000fea0003800000 */
[C---:B------:R-:W-:Y:S01]  /*0fe0*/  R2UR UR4, R18.reuse ;  /* 0x00000000120472ca */ /* 0x040fe200000e0000 */
[----:B------:R-:W-:Y:S01]  /*0ff0*/  IMAD.WIDE R4, R9, 0x4, R4 ;  /* 0x0000000409047825 */ /* 0x000fe200078e0204 */
[C---:B------:R-:W-:Y:S02]  /*1000*/  R2UR UR5, R19.reuse ;  /* 0x00000000130572ca */ /* 0x040fe400000e0000 */
[----:B------:R-:W-:Y:S02]  /*1010*/  R2UR UR6, R18 ;  /* 0x00000000120672ca */ /* 0x000fe400000e0000 */
[----:B------:R-:W-:-:S09]  /*1020*/  R2UR UR7, R19 ;  /* 0x00000000130772ca */ /* 0x000fd200000e0000 */
[----:B------:R-:W3:Y:S04]  /*1030*/  LDG.E R8, desc[UR4][R2.64] ;  /* 0x0000000402087981 */ /* 0x000ee8000c1e1900 */
[----:B------:R-:W3:Y:S01]  /*1040*/  LDG.E R11, desc[UR6][R4.64] ;  /* 0x00000006040b7981 */ /* 0x000ee2000c1e1900 */
[----:B------:R-:W-:Y:S01]  /*1050*/  ISETP.NE.AND P2, PT, R13, 0x2, PT ;  /* 0x000000020d00780c */ /* 0x000fe20003f45270 */
[----:B--2---:R-:W-:Y:S01]  /*1060*/  IMAD.WIDE R6, R9, 0x4, R6 ;  /* 0x0000000409067825 */ /* 0x004fe200078e0206 */
[----:B---3--:R-:W-:-:S05]  /*1070*/  IADD3 R11, PT, PT, R8, R11, RZ ;  /* 0x0000000b080b7210 */ /* 0x008fca0007ffe0ff */
[----:B------:R1:W-:Y:S06]  /*1080*/  STG.E desc[UR4][R6.64], R11 ;  /* 0x0000000b06007986 */ /* 0x0003ec000c101904 */
[----:B------:R-:W-:Y:S05]  /*1090*/  @!P2 BRA `(.L_x_4) ;  /* 0x000000000028a947 */ /* 0x000fea0003800000 */
[C---:B------:R-:W-:Y:S01]  /*10a0*/  R2UR UR4, R18.reuse ;  /* 0x00000000120472ca */ /* 0x040fe200000e0000 */
[----:B------:R-:W-:Y:S01]  /*10b0*/  IMAD.WIDE R4, R9, 0x4, R4 ;  /* 0x0000000409047825 */ /* 0x000fe200078e0204 */
[C---:B------:R-:W-:Y:S02]  /*10c0*/  R2UR UR5, R19.reuse ;  /* 0x00000000130572ca */ /* 0x040fe400000e0000 */
[----:B------:R-:W-:Y:S02]  /*10d0*/  R2UR UR6, R18 ;  /* 0x00000000120672ca */ /* 0x000fe400000e0000 */
[----:B------:R-:W-:-:S09]  /*10e0*/  R2UR UR7, R19 ;  /* 0x00000000130772ca */ /* 0x000fd200000e0000 */
[----:B------:R-:W2:Y:S04]  /*10f0*/  LDG.E R2, desc[UR4][R2.64] ;  /* 0x0000000402027981 */ /* 0x000ea8000c1e1900 */
[----:B------:R-:W2:Y:S01]  /*1100*/  LDG.E R5, desc[UR6][R4.64] ;  /* 0x0000000604057981 */ /* 0x000ea2000c1e1900 */
[----:B-1----:R-:W-:Y:S01]  /*1110*/  IMAD.WIDE R6, R9, 0x4, R6 ;  /* 0x0000000409067825 */ /* 0x002fe200078e0206 */
[----:B--2---:R-:W-:-:S05]  /*1120*/  IADD3 R9, PT, PT, R2, R5, RZ ;  /* 0x0000000502097210 */ /* 0x004fca0007ffe0ff */
[----:B------:R1:W-:Y:S02]  /*1130*/  STG.E desc[UR4][R6.64], R9 ;  /* 0x0000000906007986 */ /* 0x0003e4000c101904 */
.L_x_4:
[----:B------:R-:W5:Y:S01]  /*1140*/  LDCU UR4, c[0x0][0x398] ;  /* 0x00007300ff0477ac */ /* 0x000f620008000800 */
[----:B0-----:R-:W-:-:S04]  /*1150*/  IADD3 R15, PT, PT, R0, R15, RZ ;  /* 0x0000000f000f7210 */ /* 0x001fc80007ffe0ff */
[----:B-----5:R-:W-:-:S13]  /*1160*/  ISETP.GE.AND P2, PT, R15, UR4, PT ;  /* 0x000000040f007c0c */ /* 0x020fda000bf46270 */
[----:B------:R-:W-:Y:S05]  /*1170*/  @!P2 BRA `(.L_x_7) ;  /* 0xffffffec00e8a947 */ /* 0x000fea000383ffff */
.L_x_1:
[----:B------:R-:W-:Y:S05]  /*1180*/  BSYNC.RECONVERGENT B0 ;  /* 0x0000000000007941 */ /* 0x000fea0003800200 */
.L_x_0:
[----:B------:R-:W-:Y:S06]  /*1190*/  BAR.SYNC.DEFER_BLOCKING 0x0 ;  /* 0x0000000000007b1d */ /* 0x000fec0000010000 */
[----:B------:R-:W-:Y:S05]  /*11a0*/  EXIT ;  /* 0x000000000000794d */ /* 0x000fea0003800000 */
.L_x_8:
[----:B------:R-:W-:-:S00]  /*11b0*/  BRA `(.L_x_8) ;  /* 0xfffffffc00fc7947 */ /* 0x000fc0000383ffff */
[----:B------:R-:W-:-:S00]  /*11c0*/  NOP ;  /* 0x0000000000007918 */ /* 0x000fc00000000000 */
        /* <DEDUP_REMOVED lines=11> */
.L_x_44:


//--------------------- .text._Z21calculateVerticalScanPiS_ii --------------------------
	.section	.text._Z21calculateVerticalScanPiS_ii,"ax",@progbits
	.align	128
        .global         _Z21calculateVerticalScanPiS_ii
        .type           _Z21calculateVerticalScanPiS_ii,@function
        .size           _Z21calculateVerticalScanPiS_ii,(.L_x_45 - _Z21calculateVerticalScanPiS_ii)
        .other          _Z21calculateVerticalScanPiS_ii,@"STO_CUDA_ENTRY STV_DEFAULT"
_Z21calculateVerticalScanPiS_ii:
.text._Z21calculateVerticalScanPiS_ii:
        /* <DEDUP_REMOVED lines=9> */
[----:B------:R-:W-:Y:S02]  /*0090*/  LOP3.LUT R3, R5, 0x7, RZ, 0xc0, !PT ;  /* 0x0000000705037812 */ /* 0x000fe400078ec0ff */
[----:B------:R-:W-:Y:S02]  /*00a0*/  IADD3 R4, PT, PT, R2, -0x1, RZ ;  /* 0xffffffff02047810 */ /* 0x000fe40007ffe0ff */
[----:B------:R-:W-:Y:S01]  /*00b0*/  IADD3 R6, PT, PT, R3, -0x1, RZ ;  /* 0xffffffff03067810 */ /* 0x000fe20007ffe0ff */
[----:B------:R-:W1:Y:S01]  /*00c0*/  LDC.64 R10, c[0x0][0x358] ;  /* 0x0000d600ff0a7b82 */ /* 0x000e620000000a00 */
[----:B------:R-:W-:Y:S02]  /*00d0*/  ISETP.GE.U32.AND P0, PT, R4, 0x7, PT ;  /* 0x000000070400780c */ /* 0x000fe40003f06070 */
[----:B------:R-:W-:-:S02]  /*00e0*/  LOP3.LUT R4, R5, 0x7ffffff0, RZ, 0xc0, !PT ;  /* 0x7ffffff005047812 */ /* 0x000fc400078ec0ff */
[----:B------:R-:W-:Y:S02]  /*00f0*/  ISETP.GE.U32.AND P1, PT, R6, 0x3, PT ;  /* 0x000000030600780c */ /* 0x000fe40003f26070 */
[----:B------:R-:W-:Y:S02]  /*0100*/  LOP3.LUT R5, R5, 0x3, RZ, 0xc0, !PT ;  /* 0x0000000305057812 */ /* 0x000fe400078ec0ff */
[----:B------:R-:W-:-:S09]  /*0110*/  IADD3 R6, PT, PT, -R4, RZ, RZ ;  /* 0x000000ff04067210 */ /* 0x000fd20007ffe1ff */
.L_x_16:
[----:B--2---:R-:W2:Y:S01]  /*0120*/  LDCU UR4, c[0x0][0x394] ;  /* 0x00007280ff0477ac */ /* 0x004ea20008000800 */
[----:B---3--:R-:W-:Y:S02]  /*0130*/  HFMA2 R25, -RZ, RZ, 0, 0 ;  /* 0x00000000ff197431 */ /* 0x008fe400000001ff */
[----:B------:R-:W-:Y:S01]  /*0140*/  IMAD.MOV.U32 R8, RZ, RZ, RZ ;  /* 0x000000ffff087224 */ /* 0x000fe200078e00ff */
[----:B--2---:R-:W-:-:S09]  /*0150*/  UISETP.GE.U32.AND UP0, UPT, UR4, 0x10, UPT ;  /* 0x000000100400788c */ /* 0x004fd2000bf06070 */
[----:B------:R-:W-:Y:S05]  /*0160*/  BRA.U !UP0, `(.L_x_11) ;  /* 0x00000005087c7547 */ /* 0x000fea000b800000 */
[----:B------:R-:W2:Y:S01]  /*0170*/  LDC R9, c[0x0][0x390] ;  /* 0x0000e400ff097b82 */ /* 0x000ea20000000800 */
[----:B------:R-:W-:Y:S01]  /*0180*/  MOV R25, RZ ;  /* 0x000000ff00197202 */ /* 0x000fe20000000f00 */
[----:B------:R-:W-:Y:S01]  /*0190*/  IMAD.MOV.U32 R24, RZ, RZ, R6 ;  /* 0x000000ffff187224 */ /* 0x000fe200078e0006 */
[----:B------:R-:W-:-:S05]  /*01a0*/  MOV R8, R7 ;  /* 0x0000000700087202 */ /* 0x000fca0000000f00 */
[----:B------:R-:W3:Y:S08]  /*01b0*/  LDC.64 R12, c[0x0][0x380] ;  /* 0x0000e000ff0c7b82 */ /* 0x000ef00000000a00 */
[----:B------:R-:W4:Y:S02]  /*01c0*/  LDC.64 R14, c[0x0][0x388] ;  /* 0x0000e200ff0e7b82 */ /* 0x000f240000000a00 */
.L_x_12:
[----:B-1----:R-:W-:Y:S01]  /*01d0*/  R2UR UR4, R10 ;  /* 0x000000000a0472ca */ /* 0x002fe200000e0000 */
[----:B----4-:R-:W-:Y:S01]  /*01e0*/  IMAD.WIDE R18, R8, 0x4, R14 ;  /* 0x0000000408127825 */ /* 0x010fe200078e020e */
[C---:B------:R-:W-:Y:S02]  /*01f0*/  R2UR UR5, R11.reuse ;  /* 0x000000000b0572ca */ /* 0x040fe400000e0000 */
[----:B------:R-:W-:Y:S01]  /*0200*/  R2UR UR6, R10 ;  /* 0x000000000a0672ca */ /* 0x000fe200000e0000 */
[----:B---3--:R-:W-:Y:S01]  /*0210*/  IMAD.WIDE R16, R8, 0x4, R12 ;  /* 0x0000000408107825 */ /* 0x008fe200078e020c */
[----:B------:R-:W-:-:S09]  /*0220*/  R2UR UR7, R11 ;  /* 0x000000000b0772ca */ /* 0x000fd200000e0000 */
[----:B------:R1:W-:Y:S04]  /*0230*/  STG.E desc[UR4][R18.64], R25 ;  /* 0x0000001912007986 */ /* 0x0003e8000c101904 */
[----:B------:R-:W3:Y:S01]  /*0240*/  LDG.E R20, desc[UR6][R16.64] ;  /* 0x0000000610147981 */ /* 0x000ee2000c1e1900 */
[----:B--2---:R-:W-:Y:S01]  /*0250*/  IMAD.WIDE R22, R9, 0x4, R18 ;  /* 0x0000000409167825 */ /* 0x004fe200078e0212 */
[----:B---3--:R-:W-:-:S03]  /*0260*/  IADD3 R27, PT, PT, R20, R25, RZ ;  /* 0x00000019141b7210 */ /* 0x008fc60007ffe0ff */
[C---:B------:R-:W-:Y:S02]  /*0270*/  IMAD.WIDE R20, R9.reuse, 0x4, R16 ;  /* 0x0000000409147825 */ /* 0x040fe400078e0210 */
[----:B------:R2:W-:Y:S04]  /*0280*/  STG.E desc[UR4][R22.64], R27 ;  /* 0x0000001b16007986 */ /* 0x0005e8000c101904 */
[----:B------:R-:W3:Y:S01]  /*0290*/  LDG.E R26, desc[UR6][R20.64] ;  /* 0x00000006141a7981 */ /* 0x000ee2000c1e1900 */
[----:B-1----:R-:W-:-:S04]  /*02a0*/  IMAD.WIDE R18, R9, 0x4, R22 ;  /* 0x0000000409127825 */ /* 0x002fc800078e0216 */
[----:B------:R-:W-:Y:S01]  /*02b0*/  IMAD.WIDE R16, R9, 0x4, R20 ;  /* 0x0000000409107825 */ /* 0x000fe200078e0214 */
[----:B---3--:R-:W-:-:S05]  /*02c0*/  IADD3 R25, PT, PT, R27, R26, RZ ;  /* 0x0000001a1b197210 */ /* 0x008fca0007ffe0ff */
[----:B------:R1:W-:Y:S04]  /*02d0*/  STG.E desc[UR4][R18.64], R25 ;  /* 0x0000001912007986 */ /* 0x0003e8000c101904 */
[----:B------:R-:W3:Y:S01]  /*02e0*/  LDG.E R26, desc[UR6][R16.64] ;  /* 0x00000006101a7981 */ /* 0x000ee2000c1e1900 */
[----:B--2---:R-:W-:-:S04]  /*02f0*/  IMAD.WIDE R22, R9, 0x4, R18 ;  /* 0x0000000409167825 */ /* 0x004fc800078e0212 */
[----:B------:R-:W-:Y:S01]  /*0300*/  IMAD.WIDE R20, R9, 0x4, R16 ;  /* 0x0000000409147825 */ /* 0x000fe200078e0210 */
[----:B---3--:R-:W-:-:S05]  /*0310*/  IADD3 R27, PT, PT, R25, R26, RZ ;  /* 0x0000001a191b7210 */ /* 0x008fca0007ffe0ff */
[----:B------:R2:W-:Y:S04]  /*0320*/  STG.E desc[UR4][R22.64], R27 ;  /* 0x0000001b16007986 */ /* 0x0005e8000c101904 */
[----:B------:R-:W3:Y:S01]  /*0330*/  LDG.E R26, desc[UR6][R20.64] ;  /* 0x00000006141a7981 */ /* 0x000ee2000c1e1900 */
[----:B-1----:R-:W-:-:S04]  /*0340*/  IMAD.WIDE R18, R9, 0x4, R22 ;  /* 0x0000000409127825 */ /* 0x002fc800078e0216 */
[----:B------:R-:W-:-:S04]  /*0350*/  IMAD.WIDE R16, R9, 0x4, R20 ;  /* 0x0000000409107825 */ /* 0x000fc800078e0214 */
[----:B---3--:R-:W-:-:S05]  /*0360*/  IMAD.IADD R25, R27, 0x1, R26 ;  /* 0x000000011b197824 */ /* 0x008fca00078e021a */
        /* <DEDUP_REMOVED lines=47> */
[----:B------:R-:W-:-:S04]  /*0660*/  IMAD.WIDE R16, R9, 0x4, R22 ;  /* 0x0000000409107825 */ /* 0x000fc800078e0216 */
[----:B-1----:R-:W-:Y:S01]  /*0670*/  IMAD.WIDE R18, R9, 0x4, R20 ;  /* 0x0000000409127825 */ /* 0x002fe200078e0214 */
[----:B---3--:R-:W-:-:S05]  /*0680*/  IADD3 R25, PT, PT, R27, R26, RZ ;  /* 0x0000001a1b197210 */ /* 0x008fca0007ffe0ff */
[----:B------:R1:W-:Y:S04]  /*0690*/  STG.E desc[UR4][R16.64], R25 ;  /* 0x0000001910007986 */ /* 0x0003e8000c101904 */
[----:B------:R-:W3:Y:S01]  /*06a0*/  LDG.E R26, desc[UR6][R18.64] ;  /* 0x00000006121a7981 */ /* 0x000ee2000c1e1900 */
[----:B------:R-:W-:-:S04]  /*06b0*/  IMAD.WIDE R20, R9, 0x4, R16 ;  /* 0x0000000409147825 */ /* 0x000fc800078e0210 */
[----:B--2---:R-:W-:Y:S01]  /*06c0*/  IMAD.WIDE R22, R9, 0x4, R18 ;  /* 0x0000000409167825 */ /* 0x004fe200078e0212 */
[----:B------:R-:W-:Y:S02]  /*06d0*/  IADD3 R24, PT, PT, R24, 0x10, RZ ;  /* 0x0000001018187810 */ /* 0x000fe40007ffe0ff */
[----:B---3--:R-:W-:-:S05]  /*06e0*/  IADD3 R27, PT, PT, R25, R26, RZ ;  /* 0x0000001a191b7210 */ /* 0x008fca0007ffe0ff */
[----:B------:R2:W-:Y:S04]  /*06f0*/  STG.E desc[UR4][R20.64], R27 ;  /* 0x0000001b14007986 */ /* 0x0005e8000c101904 */
[----:B------:R-:W1:Y:S01]  /*0700*/  LDG.E R22, desc[UR6][R22.64] ;  /* 0x0000000616167981 */ /* 0x000e62000c1e1900 */
[----:B------:R-:W-:Y:S01]  /*0710*/  ISETP.NE.AND P2, PT, R24, RZ, PT ;  /* 0x000000ff1800720c */ /* 0x000fe20003f45270 */
[----:B------:R-:W-:Y:S01]  /*0720*/  IMAD R8, R9, 0x10, R8 ;  /* 0x0000001009087824 */ /* 0x000fe200078e0208 */
[----:B-1----:R-:W-:-:S11]  /*0730*/  IADD3 R25, PT, PT, R27, R22, RZ ;  /* 0x000000161b197210 */ /* 0x002fd60007ffe0ff */
[----:B--2---:R-:W-:Y:S05]  /*0740*/  @P2 BRA `(.L_x_12) ;  /* 0xfffffff800a02947 */ /* 0x004fea000383ffff */
[----:B------:R-:W-:-:S07]  /*0750*/  MOV R8, R4 ;  /* 0x0000000400087202 */ /* 0x000fce0000000f00 */
.L_x_11:
        /* <DEDUP_REMOVED lines=10> */
[----:B------:R-:W3:Y:S01]  /*0800*/  LDC.64 R12, c[0x0][0x380] ;  /* 0x0000e000ff0c7b82 */ /* 0x000ee20000000a00 */
[----:B--2---:R-:W-:-:S04]  /*0810*/  IMAD R17, R8, R9, R7 ;  /* 0x0000000908117224 */ /* 0x004fc800078e0207 */
[----:B-1----:R-:W-:-:S05]  /*0820*/  IMAD.WIDE R14, R17, 0x4, R14 ;  /* 0x00000004110e7825 */ /* 0x002fca00078e020e */
[----:B------:R1:W-:Y:S01]  /*0830*/  STG.E desc[UR4][R14.64], R25 ;  /* 0x000000190e007986 */ /* 0x0003e2000c101904 */
[----:B---3--:R-:W-:-:S05]  /*0840*/  IMAD.WIDE R12, R17, 0x4, R12 ;  /* 0x00000004110c7825 */ /* 0x008fca00078e020c */
[----:B------:R-:W2:Y:S01]  /*0850*/  LDG.E R16, desc[UR6][R12.64] ;  /* 0x000000060c107981 */ /* 0x000ea2000c1e1900 */
[----:B------:R-:W-:Y:S01]  /*0860*/  IMAD.WIDE R18, R9, 0x4, R14 ;  /* 0x0000000409127825 */ /* 0x000fe200078e020e */
[----:B--2---:R-:W-:-:S03]  /*0870*/  IADD3 R21, PT, PT, R25, R16, RZ ;  /* 0x0000001019157210 */ /* 0x004fc60007ffe0ff */
[C---:B------:R-:W-:Y:S02]  /*0880*/  IMAD.WIDE R16, R9.reuse, 0x4, R12 ;  /* 0x0000000409107825 */ /* 0x040fe400078e020c */
[----:B------:R2:W-:Y:S04]  /*0890*/  STG.E desc[UR4][R18.64], R21 ;  /* 0x0000001512007986 */ /* 0x0005e8000c101904 */
[----:B------:R-:W3:Y:S01]  /*08a0*/  LDG.E R20, desc[UR6][R16.64] ;  /* 0x0000000610147981 */ /* 0x000ee2000c1e1900 */
[----:B------:R-:W-:-:S04]  /*08b0*/  IMAD.WIDE R12, R9, 0x4, R18 ;  /* 0x00000004090c7825 */ /* 0x000fc800078e0212 */
[----:B-1----:R-:W-:Y:S01]  /*08c0*/  IMAD.WIDE R14, R9, 0x4, R16 ;  /* 0x00000004090e7825 */ /* 0x002fe200078e0210 */
[----:B---3--:R-:W-:-:S05]  /*08d0*/  IADD3 R23, PT, PT, R21, R20, RZ ;  /* 0x0000001415177210 */ /* 0x008fca0007ffe0ff */
[----:B------:R1:W-:Y:S04]  /*08e0*/  STG.E desc[UR4][R12.64], R23 ;  /* 0x000000170c007986 */ /* 0x0003e8000c101904 */
[----:B------:R-:W3:Y:S01]  /*08f0*/  LDG.E R20, desc[UR6][R14.64] ;  /* 0x000000060e147981 */ /* 0x000ee2000c1e1900 */
[----:B--2---:R-:W-:-:S04]  /*0900*/  IMAD.WIDE R18, R9, 0x4, R12 ;  /* 0x0000000409127825 */ /* 0x004fc800078e020c */
[----:B------:R-:W-:-:S04]  /*0910*/  IMAD.WIDE R16, R9, 0x4, R14 ;  /* 0x0000000409107825 */ /* 0x000fc800078e020e */
[----:B---3--:R-:W-:-:S05]  /*0920*/  IMAD.IADD R21, R23, 0x1, R20 ;  /* 0x0000000117157824 */ /* 0x008fca00078e0214 */
        /* <DEDUP_REMOVED lines=16> */
[----:B------:R-:W4:Y:S01]  /*0a30*/  LDG.E R20, desc[UR6][R14.64] ;  /* 0x000000060e147981 */ /* 0x000f22000c1e1900 */
[----:B------:R-:W-:-:S04]  /*0a40*/  IMAD.WIDE R16, R9, 0x4, R12 ;  /* 0x0000000409107825 */ /* 0x000fc800078e020c */
[----:B--2---:R-:W-:Y:S01]  /*0a50*/  IMAD.WIDE R18, R9, 0x4, R14 ;  /* 0x0000000409127825 */ /* 0x004fe200078e020e */
[----:B----4-:R-:W-:-:S05]  /*0a60*/  IADD3 R21, PT, PT, R23, R20, RZ ;  /* 0x0000001417157210 */ /* 0x010fca0007ffe0ff */
[----:B------:R3:W-:Y:S04]  /*0a70*/  STG.E desc[UR4][R16.64], R21 ;  /* 0x0000001510007986 */ /* 0x0007e8000c101904 */
[----:B------:R-:W2:Y:S01]  /*0a80*/  LDG.E R18, desc[UR6][R18.64] ;  /* 0x0000000612127981 */ /* 0x000ea2000c1e1900 */
[----:B------:R-:W-:Y:S01]  /*0a90*/  VIADD R8, R8, 0x8 ;  /* 0x0000000808087836 */ /* 0x000fe20000000000 */
[----:B--23--:R-:W-:-:S07]  /*0aa0*/  IADD3 R25, PT, PT, R21, R18, RZ ;  /* 0x0000001215197210 */ /* 0x00cfce0007ffe0ff */
.L_x_14:
        /* <DEDUP_REMOVED lines=32> */
.L_x_15:
[----:B------:R-:W-:Y:S05]  /*0cb0*/  @!P2 BRA `(.L_x_13) ;  /* 0x000000000074a947 */ /* 0x000fea0003800000 */
[----:B------:R-:W2:Y:S01]  /*0cc0*/  LDC R15, c[0x0][0x390] ;  /* 0x0000e400ff0f7b82 */ /* 0x000ea20000000800 */
[----:B-1----:R-:W-:Y:S02]  /*0cd0*/  R2UR UR4, R10 ;  /* 0x000000000a0472ca */ /* 0x002fe400000e0000 */
[----:B------:R-:W-:Y:S02]  /*0ce0*/  R2UR UR5, R11 ;  /* 0x000000000b0572ca */ /* 0x000fe400000e0000 */
[----:B------:R-:W-:-:S03]  /*0cf0*/  ISETP.NE.AND P2, PT, R5, 0x1, PT ;  /* 0x000000010500780c */ /* 0x000fc60003f45270 */
[----:B------:R-:W1:Y:S01]  /*0d00*/  LDC.64 R12, c[0x0][0x388] ;  /* 0x0000e200ff0c7b82 */ /* 0x000e620000000a00 */
[----:B--2---:R-:W-:-:S04]  /*0d10*/  IMAD R9, R8, R15, R7 ;  /* 0x0000000f08097224 */ /* 0x004fc800078e0207 */
[----:B-1----:R-:W-:-:S05]  /*0d20*/  IMAD.WIDE R12, R9, 0x4, R12 ;  /* 0x00000004090c7825 */ /* 0x002fca00078e020c */
[----:B------:R2:W-:Y:S01]  /*0d30*/  STG.E desc[UR4][R12.64], R25 ;  /* 0x000000190c007986 */ /* 0x0005e2000c101904 */
[----:B------:R-:W-:Y:S05]  /*0d40*/  @!P2 BRA `(.L_x_13) ;  /* 0x000000000050a947 */ /* 0x000fea0003800000 */
[----:B------:R-:W1:Y:S01]  /*0d50*/  LDCU.64 UR4, c[0x0][0x380] ;  /* 0x00007000ff0477ac */ /* 0x000e620008000a00 */
[----:B------:R-:W-:Y:S02]  /*0d60*/  R2UR UR6, R10 ;  /* 0x000000000a0672ca */ /* 0x000fe400000e0000 */
[----:B------:R-:W-:Y:S02]  /*0d70*/  R2UR UR7, R11 ;  /* 0x000000000b0772ca */ /* 0x000fe400000e0000 */
[----:B------:R-:W-:Y:S02]  /*0d80*/  SHF.R.S32.HI R14, RZ, 0x1f, R9 ;  /* 0x0000001fff0e7819 */ /* 0x000fe40000011409 */
[----:B-1----:R-:W-:-:S04]  /*0d90*/  LEA R8, P2, R9, UR4, 0x2 ;  /* 0x0000000409087c11 */ /* 0x002fc8000f8410ff */
[----:B------:R-:W-:-:S05]  /*0da0*/  LEA.HI.X R9, R9, UR5, R14, 0x2, P2 ;  /* 0x0000000509097c11 */ /* 0x000fca00090f140e */
[----:B------:R-:W3:Y:S01]  /*0db0*/  LDG.E R14, desc[UR6][R8.64] ;  /* 0x00000006080e7981 */ /* 0x000ee2000c1e1900 */
[----:B------:R-:W-:Y:S01]  /*0dc0*/  R2UR UR4, R10 ;  /* 0x000000000a0472ca */ /* 0x000fe200000e0000 */
[----:B------:R-:W-:Y:S01]  /*0dd0*/  IMAD.WIDE R16, R15, 0x4, R12 ;  /* 0x000000040f107825 */ /* 0x000fe200078e020c */
[----:B------:R-:W-:-:S03]  /*0de0*/  R2UR UR5, R11 ;  /* 0x000000000b0572ca */ /* 0x000fc600000e0000 */
[----:B--2---:R-:W-:Y:S01]  /*0df0*/  IMAD.WIDE R12, R15, 0x4, R8 ;  /* 0x000000040f0c7825 */ /* 0x004fe200078e0208 */
[----:B------:R-:W-:Y:S02]  /*0e00*/  ISETP.NE.AND P2, PT, R5, 0x2, PT ;  /* 0x000000020500780c */ /* 0x000fe40003f45270 */
[----:B---3--:R-:W-:-:S07]  /*0e10*/  IADD3 R25, PT, PT, R14, R25, RZ ;  /* 0x000000190e197210 */ /* 0x008fce0007ffe0ff */
[----:B------:R3:W-:Y:S04]  /*0e20*/  STG.E desc[UR4][R16.64], R25 ;  /* 0x0000001910007986 */ /* 0x0007e8000c101904 */
[----:B------:R-:W2:Y:S01]  /*0e30*/  LDG.E R12, desc[UR6][R12.64] ;  /* 0x000000060c0c7981 */ /* 0x000ea2000c1e1900 */
[----:B------:R-:W-:Y:S01]  /*0e40*/  @P2 R2UR UR4, R10 ;  /* 0x000000000a0422ca */ /* 0x000fe200000e0000 */
[----:B------:R-:W-:Y:S01]  /*0e50*/  @P2 IMAD.WIDE R14, R15, 0x4, R16 ;  /* 0x000000040f0e2825 */ /* 0x000fe200078e0210 */
[----:B------:R-:W-:Y:S02]  /*0e60*/  @P2 R2UR UR5, R11 ;  /* 0x000000000b0522ca */ /* 0x000fe400000e0000 */
[----:B--2---:R-:W-:-:S11]  /*0e70*/  IADD3 R9, PT, PT, R25, R12, RZ ;  /* 0x0000000c19097210 */ /* 0x004fd60007ffe0ff */
[----:B------:R3:W-:Y:S02]  /*0e80*/  @P2 STG.E desc[UR4][R14.64], R9 ;  /* 0x000000090e002986 */ /* 0x0007e4000c101904 */
.L_x_13:
[----:B------:R-:W4:Y:S01]  /*0e90*/  LDCU UR4, c[0x0][0x390] ;  /* 0x00007200ff0477ac */ /* 0x000f220008000800 */
[----:B0-----:R-:W-:-:S04]  /*0ea0*/  IADD3 R7, PT, PT, R0, R7, RZ ;  /* 0x0000000700077210 */ /* 0x001fc80007ffe0ff */
[----:B----4-:R-:W-:-:S13]  /*0eb0*/  ISETP.GE.AND P2, PT, R7, UR4, PT ;  /* 0x0000000407007c0c */ /* 0x010fda000bf46270 */
[----:B------:R-:W-:Y:S05]  /*0ec0*/  @!P2 BRA `(.L_x_16) ;  /* 0xfffffff00094a947 */ /* 0x000fea000383ffff */
.L_x_10:
[----:B------:R-:W-:Y:S05]  /*0ed0*/  BSYNC.RECONVERGENT B0 ;  /* 0x0000000000007941 */ /* 0x000fea0003800200 */
.L_x_9:
[----:B------:R-:W-:Y:S06]  /*0ee0*/  BAR.SYNC.DEFER_BLOCKING 0x0 ;  /* 0x0000000000007b1d */ /* 0x000fec0000010000 */
[----:B------:R-:W-:Y:S05]  /*0ef0*/  EXIT ;  /* 0x000000000000794d */ /* 0x000fea0003800000 */
.L_x_17:
        /* <DEDUP_REMOVED lines=16> */
.L_x_45:


//--------------------- .text._Z23calculateHorizontalScanPiS_i --------------------------
	.section	.text._Z23calculateHorizontalScanPiS_i,"ax",@progbits
	.align	128
        .global         _Z23calculateHorizontalScanPiS_i
        .type           _Z23calculateHorizontalScanPiS_i,@function
        .size           _Z23calculateHorizontalScanPiS_i,(.L_x_46 - _Z23calculateHorizontalScanPiS_i)
        .other          _Z23calculateHorizontalScanPiS_i,@"STO_CUDA_ENTRY STV_DEFAULT"
_Z23calculateHorizontalScanPiS_i:
.text._Z23calculateHorizontalScanPiS_i:
[----:B------:R-:W-:Y:S01]  /*0000*/  LDC R1, c[0x0][0x37c] ;  /* 0x0000df00ff017b82 */ /* 0x000fe20000000800 */
[----:B------:R-:W0:Y:S01]  /*0010*/  S2R R3, SR_TID.X ;  /* 0x0000000000037919 */ /* 0x000e220000002100 */
[----:B------:R-:W0:Y:S01]  /*0020*/  LDCU UR4, c[0x0][0x390] ;  /* 0x00007200ff0477ac */ /* 0x000e220008000800 */
[----:B------:R-:W-:Y:S01]  /*0030*/  BSSY.RECONVERGENT B1, `(.L_x_18) ;  /* 0x00000db000017945 */ /* 0x000fe20003800200 */
[----:B0-----:R-:W-:-:S13]  /*0040*/  ISETP.GE.AND P0, PT, R3, UR4, PT ;  /* 0x0000000403007c0c */ /* 0x001fda000bf06270 */
[----:B------:R-:W-:Y:S05]  /*0050*/  @P0 BRA `(.L_x_19) ;  /* 0x0000000c00600947 */ /* 0x000fea0003800000 */
[----:B------:R-:W0:Y:S01]  /*0060*/  LDC R0, c[0x0][0x360] ;  /* 0x0000d800ff007b82 */ /* 0x000e220000000800 */
[----:B------:R-:W-:Y:S01]  /*0070*/  IMAD.MOV.U32 R5, RZ, RZ, RZ ;  /* 0x000000ffff057224 */ /* 0x000fe200078e00ff */
[----:B------:R-:W-:Y:S01]  /*0080*/  PRMT R2, RZ, 0x7610, R2 ;  /* 0x00007610ff027816 */ /* 0x000fe20000000002 */
[C---:B------:R-:W-:Y:S01]  /*0090*/  VIADD R6, R3.reuse, 0xffffffff ;  /* 0xffffffff03067836 */ /* 0x040fe20000000000 */
[----:B------:R-:W-:Y:S02]  /*00a0*/  PRMT R4, RZ, 0x7610, R4 ;  /* 0x00007610ff047816 */ /* 0x000fe40000000004 */
[----:B------:R-:W-:Y:S02]  /*00b0*/  PRMT R7, R3, 0x7610, R7 ;  /* 0x0000761003077816 */ /* 0x000fe40000000007 */
[----:B------:R-:W1:Y:S05]  /*00c0*/  LDC.64 R12, c[0x0][0x358] ;  /* 0x0000d600ff0c7b82 */ /* 0x000e6a0000000a00 */
.L_x_30:
[----:B------:R-:W-:Y:S01]  /*00d0*/  ISETP.GE.AND P0, PT, R3, 0x1, PT ;  /* 0x000000010300780c */ /* 0x000fe20003f06270 */
[----:B------:R-:W-:Y:S01]  /*00e0*/  BSSY.RECONVERGENT B0, `(.L_x_20) ;  /* 0x00000c3000007945 */ /* 0x000fe20003800200 */
[----:B------:R-:W-:-:S11]  /*00f0*/  IMAD.MOV.U32 R10, RZ, RZ, RZ ;  /* 0x000000ffff0a7224 */ /* 0x000fd600078e00ff */
[----:B------:R-:W-:Y:S05]  /*0100*/  @!P0 BRA `(.L_x_21) ;  /* 0x0000000c00008947 */ /* 0x000fea0003800000 */
[----:B0-----:R-:W-:Y:S01]  /*0110*/  IMAD R8, R0, R5, R6 ;  /* 0x0000000500087224 */ /* 0x001fe200078e0206 */
[----:B------:R-:W-:Y:S01]  /*0120*/  BSSY.RECONVERGENT B2, `(.L_x_22) ;  /* 0x0000050000027945 */ /* 0x000fe20003800200 */
[----:B------:R-:W-:Y:S02]  /*0130*/  IMAD.MOV.U32 R10, RZ, RZ, RZ ;  /* 0x000000ffff0a7224 */ /* 0x000fe400078e00ff */
[----:B------:R-:W-:Y:S01]  /*0140*/  IMAD.MOV.U32 R11, RZ, RZ, R3 ;  /* 0x000000ffff0b7224 */ /* 0x000fe200078e0003 */
[----:B------:R-:W-:-:S13]  /*0150*/  ISETP.GE.U32.AND P0, PT, R8, 0xf, PT ;  /* 0x0000000f0800780c */ /* 0x000fda0003f06070 */
[----:B------:R-:W-:Y:S05]  /*0160*/  @!P0 BRA `(.L_x_23) ;  /* 0x00000004002c8947 */ /* 0x000fea0003800000 */
[C---:B------:R-:W-:Y:S01]  /*0170*/  LOP3.LUT R8, R3.reuse, 0x7ffffff0, RZ, 0xc0, !PT ;  /* 0x7ffffff003087812 */ /* 0x040fe200078ec0ff */
[----:B------:R-:W-:Y:S01]  /*0180*/  HFMA2 R10, -RZ, RZ, 0, 0 ;  /* 0x00000000ff0a7431 */ /* 0x000fe200000001ff */
[----:B------:R-:W-:Y:S01]  /*0190*/  BSSY.RECONVERGENT B3, `(.L_x_24) ;  /* 0x0000047000037945 */ /* 0x000fe20003800200 */
[----:B------:R-:W-:Y:S02]  /*01a0*/  VIADD R9, R3, 0xfffffff8 ;  /* 0xfffffff803097836 */ /* 0x000fe40000000000 */
[----:B------:R-:W-:-:S07]  /*01b0*/  IMAD.MOV R8, RZ, RZ, -R8 ;  /* 0x000000ffff087224 */ /* 0x000fce00078e0a08 */
.L_x_25:
[----:B------:R-:W0:Y:S01]  /*01c0*/  LDC.64 R14, c[0x0][0x380] ;  /* 0x0000e000ff0e7b82 */ /* 0x000e220000000a00 */
[C---:B-1----:R-:W-:Y:S01]  /*01d0*/  R2UR UR4, R12.reuse ;  /* 0x000000000c0472ca */ /* 0x042fe200000e0000 */
[----:B------:R-:W-:Y:S01]  /*01e0*/  VIADD R25, R9, 0x6 ;  /* 0x0000000609197836 */ /* 0x000fe20000000000 */
[----:B------:R-:W-:Y:S01]  /*01f0*/  R2UR UR5, R13 ;  /* 0x000000000d0572ca */ /* 0x000fe200000e0000 */
[C---:B------:R-:W-:Y:S01]  /*0200*/  VIADD R19, R9.reuse, 0x7 ;  /* 0x0000000709137836 */ /* 0x040fe20000000000 */
[C---:B------:R-:W-:Y:S01]  /*0210*/  R2UR UR6, R12.reuse ;  /* 0x000000000c0672ca */ /* 0x040fe200000e0000 */
[----:B------:R-:W-:Y:S01]  /*0220*/  VIADD R21, R9, 0x5 ;  /* 0x0000000509157836 */ /* 0x000fe20000000000 */
[----:B------:R-:W-:Y:S01]  /*0230*/  R2UR UR7, R13 ;  /* 0x000000000d0772ca */ /* 0x000fe200000e0000 */
[----:B------:R-:W-:Y:S01]  /*0240*/  VIADD R17, R9, 0x4 ;  /* 0x0000000409117836 */ /* 0x000fe20000000000 */
[----:B------:R-:W-:Y:S02]  /*0250*/  R2UR UR8, R12 ;  /* 0x000000000c0872ca */ /* 0x000fe400000e0000 */
[----:B------:R-:W-:-:S02]  /*0260*/  R2UR UR9, R13 ;  /* 0x000000000d0972ca */ /* 0x000fc400000e0000 */
[----:B------:R-:W-:Y:S02]  /*0270*/  R2UR UR10, R12 ;  /* 0x000000000c0a72ca */ /* 0x000fe400000e0000 */
[----:B------:R-:W-:Y:S01]  /*0280*/  R2UR UR11, R13 ;  /* 0x000000000d0b72ca */ /* 0x000fe200000e0000 */
[----:B0-----:R-:W-:-:S04]  /*0290*/  IMAD.WIDE.U32 R24, R25, 0x4, R14 ;  /* 0x0000000419187825 */ /* 0x001fc800078e000e */
[--C-:B------:R-:W-:Y:S02]  /*02a0*/  IMAD.WIDE.U32 R18, R19, 0x4, R14.reuse ;  /* 0x0000000413127825 */ /* 0x100fe400078e000e */
[----:B------:R-:W2:Y:S02]  /*02b0*/  LDG.E R24, desc[UR6][R24.64] ;  /* 0x0000000618187981 */ /* 0x000ea4000c1e1900 */
[--C-:B------:R-:W-:Y:S02]  /*02c0*/  IMAD.WIDE.U32 R20, R21, 0x4, R14.reuse ;  /* 0x0000000415147825 */ /* 0x100fe400078e000e */
[----:B------:R-:W2:Y:S02]  /*02d0*/  LDG.E R23, desc[UR4][R18.64] ;  /* 0x0000000412177981 */ /* 0x000ea4000c1e1900 */
[----:B------:R-:W-:Y:S02]  /*02e0*/  IMAD.WIDE.U32 R16, R17, 0x4, R14 ;  /* 0x0000000411107825 */ /* 0x000fe400078e000e */
[----:B------:R0:W3:Y:S04]  /*02f0*/  LDG.E R11, desc[UR8][R20.64] ;  /* 0x00000008140b7981 */ /* 0x0000e8000c1e1900 */
[----:B------:R1:W3:Y:S01]  /*0300*/  LDG.E R22, desc[UR10][R16.64] ;  /* 0x0000000a10167981 */ /* 0x0002e2000c1e1900 */
[----:B------:R-:W-:-:S02]  /*0310*/  VIADD R26, R9, 0x1 ;  /* 0x00000001091a7836 */ /* 0x000fc40000000000 */
[C---:B------:R-:W-:Y:S01]  /*0320*/  VIADD R27, R9.reuse, 0x2 ;  /* 0x00000002091b7836 */ /* 0x040fe20000000000 */
[----:B------:R-:W-:Y:S01]  /*0330*/  IADD3 R29, PT, PT, R9, 0x3, RZ ;  /* 0x00000003091d7810 */ /* 0x000fe20007ffe0ff */
[----:B0-----:R-:W-:-:S04]  /*0340*/  IMAD.WIDE.U32 R20, R26, 0x4, R14 ;  /* 0x000000041a147825 */ /* 0x001fc800078e000e */
[--C-:B------:R-:W-:Y:S01]  /*0350*/  IMAD.WIDE.U32 R18, R27, 0x4, R14.reuse ;  /* 0x000000041b127825 */ /* 0x100fe200078e000e */
[----:B------:R-:W4:Y:S03]  /*0360*/  LDG.E R26, desc[UR8][R20.64] ;  /* 0x00000008141a7981 */ /* 0x000f26000c1e1900 */
[--C-:B-1----:R-:W-:Y:S01]  /*0370*/  IMAD.WIDE.U32 R16, R9, 0x4, R14.reuse ;  /* 0x0000000409107825 */ /* 0x102fe200078e000e */
[----:B------:R-:W5:Y:S03]  /*0380*/  LDG.E R27, desc[UR6][R18.64] ;  /* 0x00000006121b7981 */ /* 0x000f66000c1e1900 */
[----:B------:R-:W-:Y:S01]  /*0390*/  IMAD.WIDE.U32 R28, R29, 0x4, R14 ;  /* 0x000000041d1c7825 */ /* 0x000fe200078e000e */
[----:B------:R-:W4:Y:S05]  /*03a0*/  LDG.E R25, desc[UR10][R16.64] ;  /* 0x0000000a10197981 */ /* 0x000f2a000c1e1900 */
[----:B------:R0:W5:Y:S02]  /*03b0*/  LDG.E R28, desc[UR4][R28.64] ;  /* 0x000000041c1c7981 */ /* 0x000164000c1e1900 */
[C---:B0-----:R-:W-:Y:S01]  /*03c0*/  VIADD R29, R9.reuse, 0xfffffffb ;  /* 0xfffffffb091d7836 */ /* 0x041fe20000000000 */
[----:B--2---:R-:W-:Y:S01]  /*03d0*/  IADD3 R10, PT, PT, R24, R23, R10 ;  /* 0x00000017180a7210 */ /* 0x004fe20007ffe00a */
[----:B------:R-:W-:-:S03]  /*03e0*/  VIADD R23, R9, 0xffffffff ;  /* 0xffffffff09177836 */ /* 0x000fc60000000000 */
[----:B---3--:R-:W-:Y:S01]  /*03f0*/  IADD3 R10, PT, PT, R22, R11, R10 ;  /* 0x0000000b160a7210 */ /* 0x008fe20007ffe00a */
[----:B------:R-:W-:-:S04]  /*0400*/  VIADD R11, R9, 0xfffffffe ;  /* 0xfffffffe090b7836 */ /* 0x000fc80000000000 */
[----:B------:R-:W-:Y:S01]  /*0410*/  IMAD.WIDE.U32 R20, R11, 0x4, R14 ;  /* 0x000000040b147825 */ /* 0x000fe200078e000e */
[----:B------:R-:W-:-:S03]  /*0420*/  IADD3 R11, PT, PT, R9, -0x4, RZ ;  /* 0xfffffffc090b7810 */ /* 0x000fc60007ffe0ff */
[----:B------:R-:W-:-:S04]  /*0430*/  IMAD.WIDE.U32 R18, R23, 0x4, R14 ;  /* 0x0000000417127825 */ /* 0x000fc800078e000e */
[----:B------:R-:W-:Y:S01]  /*0440*/  VIADD R23, R9, 0xfffffffd ;  /* 0xfffffffd09177836 */ /* 0x000fe20000000000 */
[----:B------:R0:W2:Y:S01]  /*0450*/  LDG.E R24, desc[UR4][R18.64] ;  /* 0x0000000412187981 */ /* 0x0000a2000c1e1900 */
[----:B------:R-:W-:-:S05]  /*0460*/  IMAD.WIDE.U32 R16, R11, 0x4, R14 ;  /* 0x000000040b107825 */ /* 0x000fca00078e000e */
[----:B------:R1:W3:Y:S01]  /*0470*/  LDG.E R11, desc[UR10][R16.64] ;  /* 0x0000000a100b7981 */ /* 0x0002e2000c1e1900 */
[----:B0-----:R-:W-:-:S03]  /*0480*/  IMAD.WIDE.U32 R18, R23, 0x4, R14 ;  /* 0x0000000417127825 */ /* 0x001fc600078e000e */
[----:B------:R0:W2:Y:S01]  /*0490*/  LDG.E R23, desc[UR6][R20.64] ;  /* 0x0000000614177981 */ /* 0x0000a2000c1e1900 */
[----:B-1----:R-:W-:-:S03]  /*04a0*/  IMAD.WIDE.U32 R16, R29, 0x4, R14 ;  /* 0x000000041d107825 */ /* 0x002fc600078e000e */
[----:B------:R1:W3:Y:S04]  /*04b0*/  LDG.E R22, desc[UR8][R18.64] ;  /* 0x0000000812167981 */ /* 0x0002e8000c1e1900 */
[----:B------:R4:W3:Y:S01]  /*04c0*/  LDG.E R29, desc[UR4][R16.64] ;  /* 0x00000004101d7981 */ /* 0x0008e2000c1e1900 */
[----:B0-----:R-:W-:-:S04]  /*04d0*/  VIADD R21, R9, 0xfffffffa ;  /* 0xfffffffa09157836 */ /* 0x001fc80000000000 */
[----:B-1----:R-:W-:-:S04]  /*04e0*/  IMAD.WIDE.U32 R18, R21, 0x4, R14 ;  /* 0x0000000415127825 */ /* 0x002fc800078e000e */
[C---:B------:R-:W-:Y:S02]  /*04f0*/  VIADD R21, R9.reuse, 0xfffffff9 ;  /* 0xfffffff909157836 */ /* 0x040fe40000000000 */
[----:B----4-:R-:W-:Y:S01]  /*0500*/  VIADD R17, R9, 0xfffffff8 ;  /* 0xfffffff809117836 */ /* 0x010fe20000000000 */
[----:B------:R-:W4:Y:S01]  /*0510*/  LDG.E R18, desc[UR6][R18.64] ;  /* 0x0000000612127981 */ /* 0x000f22000c1e1900 */
[----:B------:R-:W-:-:S04]  /*0520*/  IMAD.WIDE.U32 R20, R21, 0x4, R14 ;  /* 0x0000000415147825 */ /* 0x000fc800078e000e */
[----:B------:R-:W-:Y:S02]  /*0530*/  IMAD.WIDE.U32 R14, R17, 0x4, R14 ;  /* 0x00000004110e7825 */ /* 0x000fe400078e000e */
[----:B------:R-:W4:Y:S04]  /*0540*/  LDG.E R20, desc[UR8][R20.64] ;  /* 0x0000000814147981 */ /* 0x000f28000c1e1900 */
[----:B------:R-:W4:Y:S01]  /*0550*/  LDG.E R14, desc[UR4][R14.64] ;  /* 0x000000040e0e7981 */ /* 0x000f22000c1e1900 */
[----:B-----5:R-:W-:Y:S01]  /*0560*/  IADD3 R10, PT, PT, R27, R28, R10 ;  /* 0x0000001c1b0a7210 */ /* 0x020fe20007ffe00a */
[----:B------:R-:W-:-:S03]  /*0570*/  VIADD R8, R8, 0x10 ;  /* 0x0000001008087836 */ /* 0x000fc60000000000 */
[----:B------:R-:W-:Y:S02]  /*0580*/  IADD3 R10, PT, PT, R25, R26, R10 ;  /* 0x0000001a190a7210 */ /* 0x000fe40007ffe00a */
[----:B------:R-:W-:Y:S02]  /*0590*/  ISETP.NE.AND P0, PT, R8, RZ, PT ;  /* 0x000000ff0800720c */ /* 0x000fe40003f05270 */
[----:B------:R-:W-:Y:S02]  /*05a0*/  IADD3 R9, PT, PT, R9, -0x10, RZ ;  /* 0xfffffff009097810 */ /* 0x000fe40007ffe0ff */
[----:B--2---:R-:W-:-:S04]  /*05b0*/  IADD3 R10, PT, PT, R23, R24, R10 ;  /* 0x00000018170a7210 */ /* 0x004fc80007ffe00a */
[----:B---3--:R-:W-:-:S04]  /*05c0*/  IADD3 R10, PT, PT, R11, R22, R10 ;  /* 0x000000160b0a7210 */ /* 0x008fc80007ffe00a */
[----:B----4-:R-:W-:-:S04]  /*05d0*/  IADD3 R29, PT, PT, R18, R29, R10 ;  /* 0x0000001d121d7210 */ /* 0x010fc80007ffe00a */
[----:B------:R-:W-:Y:S01]  /*05e0*/  IADD3 R10, PT, PT, R14, R20, R29 ;  /* 0x000000140e0a7210 */ /* 0x000fe20007ffe01d */
[----:B------:R-:W-:Y:S06]  /*05f0*/  @P0 BRA `(.L_x_25) ;  /* 0xfffffff800f00947 */ /* 0x000fec000383ffff */
[----:B------:R-:W-:Y:S05]  /*0600*/  BSYNC.RECONVERGENT B3 ;  /* 0x0000000000037941 */ /* 0x000fea0003800200 */
.L_x_24:
[----:B------:R-:W-:-:S07]  /*0610*/  VIADD R11, R9, 0x8 ;  /* 0x00000008090b7836 */ /* 0x000fce0000000000 */
.L_x_23:
[----:B------:R-:W-:Y:S05]  /*0620*/  BSYNC.RECONVERGENT B2 ;  /* 0x0000000000027941 */ /* 0x000fea0003800200 */
.L_x_22:
[----:B------:R-:W-:-:S13]  /*0630*/  LOP3.LUT P0, RZ, R3, 0xf, RZ, 0xc0, !PT ;  /* 0x0000000f03ff7812 */ /* 0x000fda000780c0ff */
[----:B------:R-:W-:Y:S05]  /*0640*/  @!P0 BRA `(.L_x_21) ;  /* 0x0000000400b08947 */ /* 0x000fea0003800000 */
[----:B------:R-:W-:Y:S01]  /*0650*/  PRMT R9, R7, 0x9910, RZ ;  /* 0x0000991007097816 */ /* 0x000fe200000000ff */
[----:B------:R-:W-:Y:S01]  /*0660*/  BSSY.RECONVERGENT B2, `(.L_x_26) ;  /* 0x0000030000027945 */ /* 0x000fe20003800200 */
[----:B------:R-:W-:Y:S02]  /*0670*/  PRMT R8, R0, 0x9910, RZ ;  /* 0x0000991000087816 */ /* 0x000fe400000000ff */
[----:B------:R-:W-:-:S05]  /*0680*/  PRMT R14, R4, 0x9910, RZ ;  /* 0x00009910040e7816 */ /* 0x000fca00000000ff */
[----:B------:R-:W-:-:S05]  /*0690*/  IMAD R14, R8, R14, R9 ;  /* 0x0000000e080e7224 */ /* 0x000fca00078e0209 */
[----:B------:R-:W-:-:S04]  /*06a0*/  LOP3.LUT R14, R14, 0xf, RZ, 0xc0, !PT ;  /* 0x0000000f0e0e7812 */ /* 0x000fc800078ec0ff */
[C---:B------:R-:W-:Y:S01]  /*06b0*/  LOP3.LUT P1, RZ, R14.reuse, 0x7, RZ, 0xc0, !PT ;  /* 0x000000070eff7812 */ /* 0x040fe2000782c0ff */
[----:B------:R-:W-:-:S05]  /*06c0*/  VIADD R15, R14, 0xffffffff ;  /* 0xffffffff0e0f7836 */ /* 0x000fca0000000000 */
[----:B------:R-:W-:-:S13]  /*06d0*/  ISETP.GE.U32.AND P0, PT, R15, 0x7, PT ;  /* 0x000000070f00780c */ /* 0x000fda0003f06070 */
[----:B------:R-:W-:Y:S05]  /*06e0*/  @!P0 BRA `(.L_x_27) ;  /* 0x00000000009c8947 */ /* 0x000fea0003800000 */
[----:B------:R-:W0:Y:S01]  /*06f0*/  LDC.64 R14, c[0x0][0x380] ;  /* 0x0000e000ff0e7b82 */ /* 0x000e220000000a00 */
[C---:B-1----:R-:W-:Y:S01]  /*0700*/  R2UR UR4, R12.reuse ;  /* 0x000000000c0472ca */ /* 0x042fe200000e0000 */
[----:B------:R-:W-:Y:S01]  /*0710*/  VIADD R17, R11, 0xffffffff ;  /* 0xffffffff0b117836 */ /* 0x000fe20000000000 */
[----:B------:R-:W-:Y:S01]  /*0720*/  R2UR UR5, R13 ;  /* 0x000000000d0572ca */ /* 0x000fe200000e0000 */
[C---:B------:R-:W-:Y:S01]  /*0730*/  VIADD R19, R11.reuse, 0xfffffffe ;  /* 0xfffffffe0b137836 */ /* 0x040fe20000000000 */
[C---:B------:R-:W-:Y:S01]  /*0740*/  R2UR UR6, R12.reuse ;  /* 0x000000000c0672ca */ /* 0x040fe200000e0000 */
[----:B------:R-:W-:Y:S01]  /*0750*/  VIADD R21, R11, 0xfffffffd ;  /* 0xfffffffd0b157836 */ /* 0x000fe20000000000 */
[C---:B------:R-:W-:Y:S02]  /*0760*/  R2UR UR7, R13.reuse ;  /* 0x000000000d0772ca */ /* 0x040fe400000e0000 */
[----:B------:R-:W-:Y:S02]  /*0770*/  R2UR UR8, R12 ;  /* 0x000000000c0872ca */ /* 0x000fe400000e0000 */
[----:B------:R-:W-:-:S02]  /*0780*/  R2UR UR9, R13 ;  /* 0x000000000d0972ca */ /* 0x000fc400000e0000 */
[C---:B------:R-:W-:Y:S01]  /*0790*/  IADD3 R23, PT, PT, R11.reuse, -0x4, RZ ;  /* 0xfffffffc0b177810 */ /* 0x040fe20007ffe0ff */
[C---:B------:R-:W-:Y:S01]  /*07a0*/  VIADD R27, R11.reuse, 0xfffffffb ;  /* 0xfffffffb0b1b7836 */ /* 0x040fe20000000000 */
[----:B------:R-:W-:Y:S01]  /*07b0*/  R2UR UR10, R12 ;  /* 0x000000000c0a72ca */ /* 0x000fe200000e0000 */
[----:B------:R-:W-:Y:S01]  /*07c0*/  VIADD R29, R11, 0xfffffffa ;  /* 0xfffffffa0b1d7836 */ /* 0x000fe20000000000 */
[----:B------:R-:W-:Y:S01]  /*07d0*/  R2UR UR11, R13 ;  /* 0x000000000d0b72ca */ /* 0x000fe200000e0000 */
[----:B0-----:R-:W-:-:S04]  /*07e0*/  IMAD.WIDE.U32 R16, R17, 0x4, R14 ;  /* 0x0000000411107825 */ /* 0x001fc800078e000e */
[--C-:B------:R-:W-:Y:S01]  /*07f0*/  IMAD.WIDE.U32 R18, R19, 0x4, R14.reuse ;  /* 0x0000000413127825 */ /* 0x100fe200078e000e */
[----:B------:R0:W2:Y:S03]  /*0800*/  LDG.E R25, desc[UR4][R16.64] ;  /* 0x0000000410197981 */ /* 0x0000a6000c1e1900 */
[----:B------:R-:W-:Y:S01]  /*0810*/  IMAD.WIDE.U32 R20, R21, 0x4, R14 ;  /* 0x0000000415147825 */ /* 0x000fe200078e000e */
[----:B------:R-:W-:Y:S01]  /*0820*/  R2UR UR12, R12 ;  /* 0x000000000c0c72ca */ /* 0x000fe200000e0000 */
[----:B------:R1:W2:Y:S01]  /*0830*/  LDG.E R24, desc[UR6][R18.64] ;  /* 0x0000000612187981 */ /* 0x0002a2000c1e1900 */
[----:B------:R-:W-:-:S03]  /*0840*/  R2UR UR13, R13 ;  /* 0x000000000d0d72ca */ /* 0x000fc600000e0000 */
[----:B------:R3:W4:Y:S01]  /*0850*/  LDG.E R26, desc[UR8][R20.64] ;  /* 0x00000008141a7981 */ /* 0x000722000c1e1900 */
[----:B0-----:R-:W-:-:S04]  /*0860*/  IMAD.WIDE.U32 R16, R23, 0x4, R14 ;  /* 0x0000000417107825 */ /* 0x001fc800078e000e */
[----:B------:R-:W-:Y:S02]  /*0870*/  VIADD R23, R11, 0xfffffff9 ;  /* 0xfffffff90b177836 */ /* 0x000fe40000000000 */
[--C-:B-1----:R-:W-:Y:S01]  /*0880*/  IMAD.WIDE.U32 R18, R27, 0x4, R14.reuse ;  /* 0x000000041b127825 */ /* 0x102fe200078e000e */
[----:B------:R-:W4:Y:S03]  /*0890*/  LDG.E R17, desc[UR4][R16.64] ;  /* 0x0000000410117981 */ /* 0x000f26000c1e1900 */
[----:B------:R-:W-:Y:S02]  /*08a0*/  VIADD R11, R11, 0xfffffff8 ;  /* 0xfffffff80b0b7836 */ /* 0x000fe40000000000 */
[--C-:B---3--:R-:W-:Y:S01]  /*08b0*/  IMAD.WIDE.U32 R20, R29, 0x4, R14.reuse ;  /* 0x000000041d147825 */ /* 0x108fe200078e000e */
[----:B------:R-:W3:Y:S03]  /*08c0*/  LDG.E R18, desc[UR6][R18.64] ;  /* 0x0000000612127981 */ /* 0x000ee6000c1e1900 */
[----:B------:R-:W-:-:S02]  /*08d0*/  IMAD.WIDE.U32 R22, R23, 0x4, R14 ;  /* 0x0000000417167825 */ /* 0x000fc400078e000e */
[----:B------:R-:W3:Y:S02]  /*08e0*/  LDG.E R20, desc[UR8][R20.64] ;  /* 0x0000000814147981 */ /* 0x000ee4000c1e1900 */
[----:B------:R-:W-:Y:S02]  /*08f0*/  IMAD.WIDE.U32 R14, R11, 0x4, R14 ;  /* 0x000000040b0e7825 */ /* 0x000fe400078e000e */
[----:B------:R-:W5:Y:S04]  /*0900*/  LDG.E R22, desc[UR10][R22.64] ;  /* 0x0000000a16167981 */ /* 0x000f68000c1e1900 */
[----:B------:R-:W5:Y:S01]  /*0910*/  LDG.E R14, desc[UR12][R14.64] ;  /* 0x0000000c0e0e7981 */ /* 0x000f62000c1e1900 */
[----:B--2---:R-:W-:-:S04]  /*0920*/  IADD3 R24, PT, PT, R24, R25, R10 ;  /* 0x0000001918187210 */ /* 0x004fc80007ffe00a */
[----:B----4-:R-:W-:-:S04]  /*0930*/  IADD3 R25, PT, PT, R17, R26, R24 ;  /* 0x0000001a11197210 */ /* 0x010fc80007ffe018 */
[----:B---3--:R-:W-:-:S04]  /*0940*/  IADD3 R25, PT, PT, R20, R18, R25 ;  /* 0x0000001214197210 */ /* 0x008fc80007ffe019 */
[----:B-----5:R-:W-:-:S07]  /*0950*/  IADD3 R10, PT, PT, R14, R22, R25 ;  /* 0x000000160e0a7210 */ /* 0x020fce0007ffe019 */
.L_x_27:
[----:B------:R-:W-:Y:S05]  /*0960*/  BSYNC.RECONVERGENT B2 ;  /* 0x0000000000027941 */ /* 0x000fea0003800200 */
.L_x_26:
[----:B------:R-:W-:Y:S05]  /*0970*/  @!P1 BRA `(.L_x_21) ;  /* 0x0000000000e49947 */ /* 0x000fea0003800000 */
[----:B------:R-:W-:Y:S01]  /*0980*/  PRMT R14, R2, 0x9910, RZ ;  /* 0x00009910020e7816 */ /* 0x000fe200000000ff */
[----:B------:R-:W-:Y:S04]  /*0990*/  BSSY.RECONVERGENT B2, `(.L_x_28) ;  /* 0x0000020000027945 */ /* 0x000fe80003800200 */
[----:B------:R-:W-:-:S05]  /*09a0*/  IMAD R8, R8, R14, R9 ;  /* 0x0000000e08087224 */ /* 0x000fca00078e0209 */
[----:B------:R-:W-:-:S04]  /*09b0*/  LOP3.LUT R8, R8, 0xffff, RZ, 0xc0, !PT ;  /* 0x0000ffff08087812 */ /* 0x000fc800078ec0ff */
[C---:B------:R-:W-:Y:S02]  /*09c0*/  LOP3.LUT R9, R8.reuse, 0x7, RZ, 0xc0, !PT ;  /* 0x0000000708097812 */ /* 0x040fe400078ec0ff */
[----:B------:R-:W-:-:S03]  /*09d0*/  LOP3.LUT R18, R8, 0x3, RZ, 0xc0, !PT ;  /* 0x0000000308127812 */ /* 0x000fc600078ec0ff */
[----:B------:R-:W-:Y:S01]  /*09e0*/  VIADD R9, R9, 0xffffffff ;  /* 0xffffffff09097836 */ /* 0x000fe20000000000 */
[----:B------:R-:W-:-:S04]  /*09f0*/  ISETP.NE.AND P1, PT, R18, RZ, PT ;  /* 0x000000ff1200720c */ /* 0x000fc80003f25270 */
[----:B------:R-:W-:-:S13]  /*0a00*/  ISETP.GE.U32.AND P0, PT, R9, 0x3, PT ;  /* 0x000000030900780c */ /* 0x000fda0003f06070 */
[----:B------:R-:W-:Y:S05]  /*0a10*/  @!P0 BRA `(.L_x_29) ;  /* 0x00000000005c8947 */ /* 0x000fea0003800000 */
[----:B------:R-:W0:Y:S01]  /*0a20*/  LDC.64 R16, c[0x0][0x380] ;  /* 0x0000e000ff107b82 */ /* 0x000e220000000a00 */
[C---:B-1----:R-:W-:Y:S01]  /*0a30*/  R2UR UR4, R12.reuse ;  /* 0x000000000c0472ca */ /* 0x042fe200000e0000 */
[----:B------:R-:W-:Y:S01]  /*0a40*/  VIADD R15, R11, 0xfffffffe ;  /* 0xfffffffe0b0f7836 */ /* 0x000fe20000000000 */
[----:B------:R-:W-:Y:S01]  /*0a50*/  R2UR UR5, R13 ;  /* 0x000000000d0572ca */ /* 0x000fe200000e0000 */
[----:B------:R-:W-:Y:S01]  /*0a60*/  VIADD R9, R11, 0xfffffffd ;  /* 0xfffffffd0b097836 */ /* 0x000fe20000000000 */
[C---:B------:R-:W-:Y:S02]  /*0a70*/  R2UR UR6, R12.reuse ;  /* 0x000000000c0672ca */ /* 0x040fe400000e0000 */
[----:B------:R-:W-:Y:S02]  /*0a80*/  R2UR UR7, R13 ;  /* 0x000000000d0772ca */ /* 0x000fe400000e0000 */
[C---:B------:R-:W-:Y:S01]  /*0a90*/  IADD3 R21, PT, PT, R11.reuse, -0x1, RZ ;  /* 0xffffffff0b157810 */ /* 0x040fe20007ffe0ff */
[----:B------:R-:W-:Y:S01]  /*0aa0*/  VIADD R11, R11, 0xfffffffc ;  /* 0xfffffffc0b0b7836 */ /* 0x000fe20000000000 */
[----:B------:R-:W-:-:S02]  /*0ab0*/  R2UR UR8, R12 ;  /* 0x000000000c0872ca */ /* 0x000fc400000e0000 */
[C---:B------:R-:W-:Y:S02]  /*0ac0*/  R2UR UR9, R13.reuse ;  /* 0x000000000d0972ca */ /* 0x040fe400000e0000 */
        /* <DEDUP_REMOVED lines=8> */
[----:B------:R-:W3:Y:S04]  /*0b50*/  LDG.E R9, desc[UR8][R8.64] ;  /* 0x0000000808097981 */ /* 0x000ee8000c1e1900 */
[----:B------:R-:W3:Y:S01]  /*0b60*/  LDG.E R16, desc[UR10][R16.64] ;  /* 0x0000000a10107981 */ /* 0x000ee2000c1e1900 */
[----:B--2---:R-:W-:-:S04]  /*0b70*/  IADD3 R10, PT, PT, R14, R21, R10 ;  /* 0x000000150e0a7210 */ /* 0x004fc80007ffe00a */
[----:B---3--:R-:W-:-:S07]  /*0b80*/  IADD3 R10, PT, PT, R16, R9, R10 ;  /* 0x00000009100a7210 */ /* 0x008fce0007ffe00a */
.L_x_29:
[----:B------:R-:W-:Y:S05]  /*0b90*/  BSYNC.RECONVERGENT B2 ;  /* 0x0000000000027941 */ /* 0x000fea0003800200 */
.L_x_28:
[----:B------:R-:W-:Y:S05]  /*0ba0*/  @!P1 BRA `(.L_x_21) ;  /* 0x0000000000589947 */ /* 0x000fea0003800000 */
[----:B------:R-:W0:Y:S01]  /*0bb0*/  LDC.64 R8, c[0x0][0x380] ;  /* 0x0000e000ff087b82 */ /* 0x000e220000000a00 */
[----:B-1----:R-:W-:Y:S01]  /*0bc0*/  R2UR UR4, R12 ;  /* 0x000000000c0472ca */ /* 0x002fe200000e0000 */
[----:B------:R-:W-:Y:S01]  /*0bd0*/  VIADD R15, R11, 0xffffffff ;  /* 0xffffffff0b0f7836 */ /* 0x000fe20000000000 */
[----:B------:R-:W-:-:S03]  /*0be0*/  R2UR UR5, R13 ;  /* 0x000000000d0572ca */ /* 0x000fc600000e0000 */
[----:B0-----:R-:W-:-:S10]  /*0bf0*/  IMAD.WIDE.U32 R14, R15, 0x4, R8 ;  /* 0x000000040f0e7825 */ /* 0x001fd400078e0008 */
[----:B------:R-:W2:Y:S01]  /*0c00*/  LDG.E R15, desc[UR4][R14.64] ;  /* 0x000000040e0f7981 */ /* 0x000ea2000c1e1900 */
[----:B------:R-:W-:Y:S02]  /*0c10*/  ISETP.NE.AND P0, PT, R18, 0x1, PT ;  /* 0x000000011200780c */ /* 0x000fe40003f05270 */
[----:B--2---:R-:W-:-:S11]  /*0c20*/  IADD3 R10, PT, PT, R10, R15, RZ ;  /* 0x0000000f0a0a7210 */ /* 0x004fd60007ffe0ff */
[----:B------:R-:W-:Y:S05]  /*0c30*/  @!P0 BRA `(.L_x_21) ;  /* 0x0000000000348947 */ /* 0x000fea0003800000 */
[----:B------:R-:W-:Y:S01]  /*0c40*/  ISETP.NE.AND P0, PT, R18, 0x2, PT ;  /* 0x000000021200780c */ /* 0x000fe20003f05270 */
[----:B------:R-:W-:Y:S01]  /*0c50*/  VIADD R15, R11, 0xfffffffe ;  /* 0xfffffffe0b0f7836 */ /* 0x000fe20000000000 */
[----:B------:R-:W-:Y:S02]  /*0c60*/  R2UR UR4, R12 ;  /* 0x000000000c0472ca */ /* 0x000fe400000e0000 */
[----:B------:R-:W-:Y:S01]  /*0c70*/  R2UR UR5, R13 ;  /* 0x000000000d0572ca */ /* 0x000fe200000e0000 */
[----:B------:R-:W-:-:S08]  /*0c80*/  IMAD.WIDE.U32 R14, R15, 0x4, R8 ;  /* 0x000000040f0e7825 */ /* 0x000fd000078e0008 */
[----:B------:R-:W-:Y:S01]  /*0c90*/  @P0 R2UR UR6, R12 ;  /* 0x000000000c0602ca */ /* 0x000fe200000e0000 */
[----:B------:R-:W-:Y:S01]  /*0ca0*/  @P0 VIADD R11, R11, 0xfffffffd ;  /* 0xfffffffd0b0b0836 */ /* 0x000fe20000000000 */
[----:B------:R-:W-:Y:S02]  /*0cb0*/  @P0 R2UR UR7, R13 ;  /* 0x000000000d0702ca */ /* 0x000fe400000e0000 */
[----:B------:R-:W2:Y:S01]  /*0cc0*/  LDG.E R15, desc[UR4][R14.64] ;  /* 0x000000040e0f7981 */ /* 0x000ea2000c1e1900 */
[----:B------:R-:W-:-:S10]  /*0cd0*/  @P0 IMAD.WIDE.U32 R8, R11, 0x4, R8 ;  /* 0x000000040b080825 */ /* 0x000fd400078e0008 */
[----:B------:R-:W3:Y:S01]  /*0ce0*/  @P0 LDG.E R9, desc[UR6][R8.64] ;  /* 0x0000000608090981 */ /* 0x000ee2000c1e1900 */
[----:B--2---:R-:W-:-:S04]  /*0cf0*/  IMAD.IADD R10, R10, 0x1, R15 ;  /* 0x000000010a0a7824 */ /* 0x004fc800078e020f */
[----:B---3--:R-:W-:-:S07]  /*0d00*/  @P0 IMAD.IADD R10, R10, 0x1, R9 ;  /* 0x000000010a0a0824 */ /* 0x008fce00078e0209 */
.L_x_21:
[----:B------:R-:W-:Y:S05]  /*0d10*/  BSYNC.RECONVERGENT B0 ;  /* 0x0000000000007941 */ /* 0x000fea0003800200 */
.L_x_20:
[----:B------:R-:W2:Y:S01]  /*0d20*/  LDC.64 R8, c[0x0][0x388] ;  /* 0x0000e200ff087b82 */ /* 0x000ea20000000a00 */
[----:B------:R-:W3:Y:S01]  /*0d30*/  LDCU UR4, c[0x0][0x390] ;  /* 0x00007200ff0477ac */ /* 0x000ee20008000800 */
[----:B-1----:R-:W-:Y:S01]  /*0d40*/  R2UR UR6, R12 ;  /* 0x000000000c0672ca */ /* 0x002fe200000e0000 */
[----:B------:R-:W-:Y:S01]  /*0d50*/  VIADD R4, R4, 0x1 ;  /* 0x0000000104047836 */ /* 0x000fe20000000000 */
[----:B------:R-:W-:Y:S01]  /*0d60*/  R2UR UR7, R13 ;  /* 0x000000000d0772ca */ /* 0x000fe200000e0000 */
[----:B------:R-:W-:Y:S02]  /*0d70*/  VIADD R2, R2, 0x1 ;  /* 0x0000000102027836 */ /* 0x000fe40000000000 */
[----:B------:R-:W-:Y:S02]  /*0d80*/  VIADD R5, R5, 0x1 ;  /* 0x0000000105057836 */ /* 0x000fe40000000000 */
[----:B--2---:R-:W-:Y:S01]  /*0d90*/  IMAD.WIDE R8, R3, 0x4, R8 ;  /* 0x0000000403087825 */ /* 0x004fe200078e0208 */
[----:B0-----:R-:W-:-:S04]  /*0da0*/  IADD3 R3, PT, PT, R0, R3, RZ ;  /* 0x0000000300037210 */ /* 0x001fc80007ffe0ff */
[----:B---3--:R-:W-:-:S03]  /*0db0*/  ISETP.GE.AND P0, PT, R3, UR4, PT ;  /* 0x0000000403007c0c */ /* 0x008fc6000bf06270 */
[----:B------:R2:W-:Y:S10]  /*0dc0*/  STG.E desc[UR6][R8.64], R10 ;  /* 0x0000000a08007986 */ /* 0x0005f4000c101906 */
[----:B--2---:R-:W-:Y:S05]  /*0dd0*/  @!P0 BRA `(.L_x_30) ;  /* 0xfffffff000bc8947 */ /* 0x004fea000383ffff */
.L_x_19:
[----:B------:R-:W-:Y:S05]  /*0de0*/  BSYNC.RECONVERGENT B1 ;  /* 0x0000000000017941 */ /* 0x000fea0003800200 */
.L_x_18:
[----:B------:R-:W-:Y:S06]  /*0df0*/  BAR.SYNC.DEFER_BLOCKING 0x0 ;  /* 0x0000000000007b1d */ /* 0x000fec0000010000 */
[----:B------:R-:W-:Y:S05]  /*0e00*/  EXIT ;  /* 0x000000000000794d */ /* 0x000fea0003800000 */
.L_x_31:
        /* <DEDUP_REMOVED lines=15> */
.L_x_46:


//--------------------- .text._Z18calculateHistogramPKjPiS1_iiijjj --------------------------
	.section	.text._Z18calculateHistogramPKjPiS1_iiijjj,"ax",@progbits
	.align	128
        .global         _Z18calculateHistogramPKjPiS1_iiijjj
        .type           _Z18calculateHistogramPKjPiS1_iiijjj,@function
        .size           _Z18calculateHistogramPKjPiS1_iiijjj,(.L_x_47 - _Z18calculateHistogramPKjPiS1_iiijjj)
        .other          _Z18calculateHistogramPKjPiS1_iiijjj,@"STO_CUDA_ENTRY STV_DEFAULT"
_Z18calculateHistogramPKjPiS1_iiijjj:
.text._Z18calculateHistogramPKjPiS1_iiijjj:
[----:B------:R-:W-:Y:S01]  /*0000*/  LDC R1, c[0x0][0x37c] ;  /* 0x0000df00ff017b82 */ /* 0x000fe20000000800 */
[----:B------:R-:W0:Y:S01]  /*0010*/  S2R R0, SR_CTAID.X ;  /* 0x0000000000007919 */ /* 0x000e220000002500 */
[----:B------:R-:W0:Y:S01]  /*0020*/  LDCU.64 UR4, c[0x0][0x398] ;  /* 0x00007300ff0477ac */ /* 0x000e220008000a00 */
[----:B------:R-:W-:Y:S01]  /*0030*/  BSSY.RECONVERGENT B0, `(.L_x_32) ;  /* 0x000003b000007945 */ /* 0x000fe20003800200 */
[----:B------:R-:W0:Y:S01]  /*0040*/  S2R R7, SR_TID.X ;  /* 0x0000000000077919 */ /* 0x000e220000002100 */
[----:B------:R-:W1:Y:S01]  /*0050*/  LDCU.64 UR6, c[0x0][0x358] ;  /* 0x00006b00ff0677ac */ /* 0x000e620008000a00 */
[----:B------:R-:W2:Y:S01]  /*0060*/  LDCU UR8, c[0x0][0x3a8] ;  /* 0x00007500ff0877ac */ /* 0x000ea20008000800 */
[----:B------:R-:W3:Y:S01]  /*0070*/  LDCU UR9, c[0x0][0x3a4] ;  /* 0x00007480ff0977ac */ /* 0x000ee20008000800 */
[----:B------:R-:W4:Y:S01]  /*0080*/  LDCU UR10, c[0x0][0x3ac] ;  /* 0x00007580ff0a77ac */ /* 0x000f220008000800 */
[----:B------:R-:W0:Y:S02]  /*0090*/  LDCU.64 UR12, c[0x0][0x398] ;  /* 0x00007300ff0c77ac */ /* 0x000e240008000a00 */
[----:B0-----:R-:W-:Y:S01]  /*00a0*/  IMAD R9, R0, UR5, R7 ;  /* 0x0000000500097c24 */ /* 0x001fe2000f8e0207 */
[----:B------:R-:W-:Y:S04]  /*00b0*/  BAR.SYNC.DEFER_BLOCKING 0x0 ;  /* 0x0000000000007b1d */ /* 0x000fe80000010000 */
[----:B------:R-:W-:-:S04]  /*00c0*/  ISETP.GE.AND P0, PT, R9, UR4, PT ;  /* 0x0000000409007c0c */ /* 0x000fc8000bf06270 */
[----:B------:R-:W-:-:S13]  /*00d0*/  ISETP.GE.OR P0, PT, R7, UR5, P0 ;  /* 0x0000000507007c0c */ /* 0x000fda0008706670 */
[----:B-1234-:R-:W-:Y:S05]  /*00e0*/  @P0 BRA `(.L_x_33) ;  /* 0x0000000000bc0947 */ /* 0x01efea0003800000 */
[----:B------:R-:W0:Y:S01]  /*00f0*/  S2R R11, SR_CgaCtaId ;  /* 0x00000000000b7919 */ /* 0x000e220000008800 */
[----:B------:R-:W1:Y:S01]  /*0100*/  LDC R10, c[0x0][0x3a0] ;  /* 0x0000e800ff0a7b82 */ /* 0x000e620000000800 */
[----:B------:R-:W-:-:S07]  /*0110*/  MOV R8, 0x400 ;  /* 0x0000040000087802 */ /* 0x000fce0000000f00 */
[----:B------:R-:W2:Y:S08]  /*0120*/  LDC R6, c[0x0][0x360] ;  /* 0x0000d800ff067b82 */ /* 0x000eb00000000800 */
[----:B------:R-:W3:Y:S08]  /*0130*/  LDC.64 R2, c[0x0][0x380] ;  /* 0x0000e000ff027b82 */ /* 0x000ef00000000a00 */
[----:B------:R-:W4:Y:S01]  /*0140*/  LDC.64 R4, c[0x0][0x390] ;  /* 0x0000e400ff047b82 */ /* 0x000f220000000a00 */
[----:B-1----:R-:W-:-:S02]  /*0150*/  IADD3 R10, PT, PT, R10, -0x1, RZ ;  /* 0xffffffff0a0a7810 */ /* 0x002fc40007ffe0ff */
[----:B0-----:R-:W-:Y:S02]  /*0160*/  LEA R8, R11, R8, 0x18 ;  /* 0x000000080b087211 */ /* 0x001fe400078ec0ff */
[----:B------:R-:W-:Y:S01]  /*0170*/  MOV R11, R9 ;  /* 0x00000009000b7202 */ /* 0x000fe20000000f00 */
[----:B------:R-:W-:-:S07]  /*0180*/  IMAD.MOV.U32 R9, RZ, RZ, R7 ;  /* 0x000000ffff097224 */ /* 0x000fce00078e0007 */
.L_x_36:
[----:B---3--:R-:W-:-:S05]  /*0190*/  IMAD.WIDE R12, R11, 0x4, R2 ;  /* 0x000000040b0c7825 */ /* 0x008fca00078e0202 */
[----:B------:R-:W3:Y:S01]  /*01a0*/  LDG.E R17, desc[UR6][R12.64] ;  /* 0x000000060c117981 */ /* 0x000ee2000c1e1900 */
[----:B------:R-:W-:Y:S01]  /*01b0*/  BSSY.RECONVERGENT B1, `(.L_x_34) ;  /* 0x0000019000017945 */ /* 0x000fe20003800200 */
[----:B------:R-:W-:Y:S01]  /*01c0*/  IMAD.MOV.U32 R15, RZ, RZ, 0x1 ;  /* 0x00000001ff0f7424 */ /* 0x000fe200078e00ff */
[----:B------:R-:W-:Y:S02]  /*01d0*/  MOV R11, R10 ;  /* 0x0000000a000b7202 */ /* 0x000fe40000000f00 */
[----:B---3--:R-:W-:-:S13]  /*01e0*/  ISETP.GE.U32.AND P0, PT, R17, UR8, PT ;  /* 0x0000000811007c0c */ /* 0x008fda000bf06070 */
[----:B------:R-:W-:Y:S05]  /*01f0*/  @P0 BRA `(.L_x_35) ;  /* 0x0000000000500947 */ /* 0x000fea0003800000 */
[----:B------:R-:W0:Y:S01]  /*0200*/  I2F.U32.RP R14, UR10 ;  /* 0x0000000a000e7d06 */ /* 0x000e220008209000 */
[----:B------:R-:W-:-:S07]  /*0210*/  ISETP.NE.U32.AND P2, PT, RZ, UR10, PT ;  /* 0x0000000aff007c0c */ /* 0x000fce000bf45070 */
[----:B0-----:R-:W0:Y:S02]  /*0220*/  MUFU.RCP R14, R14 ;  /* 0x0000000e000e7308 */ /* 0x001e240000001000 */
[----:B0-----:R-:W-:-:S06]  /*0230*/  VIADD R12, R14, 0xffffffe ;  /* 0x0ffffffe0e0c7836 */ /* 0x001fcc0000000000 */
[----:B------:R0:W1:Y:S02]  /*0240*/  F2I.FTZ.U32.TRUNC.NTZ R13, R12 ;  /* 0x0000000c000d7305 */ /* 0x000064000021f000 */
[----:B0-----:R-:W-:Y:S01]  /*0250*/  IMAD.MOV.U32 R12, RZ, RZ, RZ ;  /* 0x000000ffff0c7224 */ /* 0x001fe200078e00ff */
[----:B-1----:R-:W-:-:S05]  /*0260*/  IADD3 R11, PT, PT, RZ, -R13, RZ ;  /* 0x8000000dff0b7210 */ /* 0x002fca0007ffe0ff */
[----:B------:R-:W-:-:S04]  /*0270*/  IMAD R11, R11, UR10, RZ ;  /* 0x0000000a0b0b7c24 */ /* 0x000fc8000f8e02ff */
[----:B------:R-:W-:Y:S01]  /*0280*/  IMAD.HI.U32 R16, R13, R11, R12 ;  /* 0x0000000b0d107227 */ /* 0x000fe200078e000c */
[----:B------:R-:W-:-:S05]  /*0290*/  IADD3 R11, PT, PT, R17, -UR9, RZ ;  /* 0x80000009110b7c10 */ /* 0x000fca000fffe0ff */
[----:B------:R-:W-:-:S04]  /*02a0*/  IMAD.HI.U32 R16, R16, R11, RZ ;  /* 0x0000000b10107227 */ /* 0x000fc800078e00ff */
[----:B------:R-:W-:-:S04]  /*02b0*/  IMAD.MOV R18, RZ, RZ, -R16 ;  /* 0x000000ffff127224 */ /* 0x000fc800078e0a10 */
[----:B------:R-:W-:-:S05]  /*02c0*/  IMAD R11, R18, UR10, R11 ;  /* 0x0000000a120b7c24 */ /* 0x000fca000f8e020b */
[----:B------:R-:W-:-:S13]  /*02d0*/  ISETP.GE.U32.AND P0, PT, R11, UR10, PT ;  /* 0x0000000a0b007c0c */ /* 0x000fda000bf06070 */
[----:B------:R-:W-:Y:S01]  /*02e0*/  @P0 IADD3 R11, PT, PT, R11, -UR10, RZ ;  /* 0x8000000a0b0b0c10 */ /* 0x000fe2000fffe0ff */
[----:B------:R-:W-:-:S03]  /*02f0*/  @P0 VIADD R16, R16, 0x1 ;  /* 0x0000000110100836 */ /* 0x000fc60000000000 */
[----:B------:R-:W-:-:S13]  /*0300*/  ISETP.GE.U32.AND P1, PT, R11, UR10, PT ;  /* 0x0000000a0b007c0c */ /* 0x000fda000bf26070 */
[----:B------:R-:W-:Y:S02]  /*0310*/  @P1 IADD3 R16, PT, PT, R16, 0x1, RZ ;  /* 0x0000000110101810 */ /* 0x000fe40007ffe0ff */
[----:B------:R-:W-:-:S05]  /*0320*/  @!P2 LOP3.LUT R16, RZ, UR10, RZ, 0x33, !PT ;  /* 0x0000000aff10ac12 */ /* 0x000fca000f8e33ff */
[----:B------:R-:W-:-:S07]  /*0330*/  IMAD.MOV.U32 R11, RZ, RZ, R16 ;  /* 0x000000ffff0b7224 */ /* 0x000fce00078e0010 */
.L_x_35:
[----:B------:R-:W-:Y:S05]  /*0340*/  BSYNC.RECONVERGENT B1 ;  /* 0x0000000000017941 */ /* 0x000fea0003800200 */
.L_x_34:
[----:B--2---:R-:W-:Y:S01]  /*0350*/  IMAD.IADD R9, R6, 0x1, R9 ;  /* 0x0000000106097824 */ /* 0x004fe200078e0209 */
[C---:B------:R-:W-:Y:S01]  /*0360*/  LEA R14, R11.reuse, R8, 0x2 ;  /* 0x000000080b0e7211 */ /* 0x040fe200078e10ff */
[----:B----4-:R-:W-:-:S04]  /*0370*/  IMAD.WIDE R12, R11, 0x4, R4 ;  /* 0x000000040b0c7825 */ /* 0x010fc800078e0204 */
[----:B------:R-:W-:Y:S01]  /*0380*/  IMAD R11, R0, UR13, R9 ;  /* 0x0000000d000b7c24 */ /* 0x000fe2000f8e0209 */
[----:B------:R-:W-:Y:S01]  /*0390*/  ISETP.LT.AND P1, PT, R9, UR13, PT ;  /* 0x0000000d09007c0c */ /* 0x000fe2000bf21270 */
[----:B------:R0:W-:Y:S03]  /*03a0*/  REDG.E.ADD.STRONG.GPU desc[UR6][R12.64], R15 ;  /* 0x0000000f0c00798e */ /* 0x0001e6000c12e106 */
[----:B------:R-:W-:Y:S01]  /*03b0*/  ISETP.GE.AND P0, PT, R11, UR12, PT ;  /* 0x0000000c0b007c0c */ /* 0x000fe2000bf06270 */
[----:B------:R0:W-:-:S12]  /*03c0*/  ATOMS.POPC.INC.32 RZ, [R14+URZ] ;  /* 0x000000000eff7f8c */ /* 0x0001d8000d8000ff */
[----:B0-----:R-:W-:Y:S05]  /*03d0*/  @!P0 BRA P1, `(.L_x_36) ;  /* 0xfffffffc006c8947 */ /* 0x001fea000083ffff */
.L_x_33:
[----:B------:R-:W-:Y:S05]  /*03e0*/  BSYNC.RECONVERGENT B0 ;  /* 0x0000000000007941 */ /* 0x000fea0003800200 */
.L_x_32:
[----:B------:R-:W0:Y:S01]  /*03f0*/  LDC R17, c[0x0][0x3a0] ;  /* 0x0000e800ff117b82 */ /* 0x000e220000000800 */
[----:B------:R-:W-:Y:S07]  /*0400*/  BSSY.RECONVERGENT B0, `(.L_x_37) ;  /* 0x0000088000007945 */ /* 0x000fee0003800200 */
[----:B------:R-:W-:Y:S01]  /*0410*/  BAR.SYNC.DEFER_BLOCKING 0x0 ;  /* 0x0000000000007b1d */ /* 0x000fe20000010000 */
[----:B0-----:R-:W-:-:S04]  /*0420*/  ISETP.GE.AND P0, PT, R17, 0x1, PT ;  /* 0x000000011100780c */ /* 0x001fc80003f06270 */
[----:B------:R-:W-:-:S13]  /*0430*/  ISETP.NE.OR P0, PT, R7, RZ, !P0 ;  /* 0x000000ff0700720c */ /* 0x000fda0004705670 */
[----:B------:R-:W-:Y:S05]  /*0440*/  @P0 BRA `(.L_x_38) ;  /* 0x00000008000c0947 */ /* 0x000fea0003800000 */
[C---:B------:R-:W-:Y:S01]  /*0450*/  ISETP.GE.U32.AND P1, PT, R17.reuse, 0x8, PT ;  /* 0x000000081100780c */ /* 0x040fe20003f26070 */
[----:B------:R-:W-:Y:S01]  /*0460*/  HFMA2 R16, -RZ, RZ, 0, 0 ;  /* 0x00000000ff107431 */ /* 0x000fe200000001ff */
[----:B------:R-:W-:-:S04]  /*0470*/  LOP3.LUT R20, R17, 0x7, RZ, 0xc0, !PT ;  /* 0x0000000711147812 */ /* 0x000fc800078ec0ff */
[----:B------:R-:W-:-:S07]  /*0480*/  ISETP.NE.AND P0, PT, R20, RZ, PT ;  /* 0x000000ff1400720c */ /* 0x000fce0003f05270 */
[----:B------:R-:W-:Y:S06]  /*0490*/  @!P1 BRA `(.L_x_39) ;  /* 0x0000000000cc9947 */ /* 0x000fec0003800000 */
[----:B------:R-:W0:Y:S01]  /*04a0*/  S2UR UR5, SR_CgaCtaId ;  /* 0x00000000000579c3 */ /* 0x000e220000008800 */
[----:B------:R-:W-:Y:S01]  /*04b0*/  LOP3.LUT R16, R17, 0x7ffffff8, RZ, 0xc0, !PT ;  /* 0x7ffffff811107812 */ /* 0x000fe200078ec0ff */
[----:B------:R-:W-:Y:S01]  /*04c0*/  UMOV UR4, 0x400 ;  /* 0x0000040000047882 */ /* 0x000fe20000000000 */
[----:B------:R-:W-:Y:S02]  /*04d0*/  IMAD R19, R0, R17, 0x3 ;  /* 0x0000000300137424 */ /* 0x000fe400078e0211 */
[----:B------:R-:W-:-:S03]  /*04e0*/  IADD3 R18, PT, PT, -R16, RZ, RZ ;  /* 0x000000ff10127210 */ /* 0x000fc60007ffe1ff */
[----:B------:R-:W1:Y:S01]  /*04f0*/  LDC.64 R2, c[0x0][0x388] ;  /* 0x0000e200ff027b82 */ /* 0x000e620000000a00 */
[----:B0-----:R-:W-:-:S04]  /*0500*/  ULEA UR4, UR5, UR4, 0x18 ;  /* 0x0000000405047291 */ /* 0x001fc8000f8ec0ff */
[----:B------:R-:W-:-:S12]  /*0510*/  UIADD3 UR4, UPT, UPT, UR4, 0x10, URZ ;  /* 0x0000001004047890 */ /* 0x000fd8000fffe0ff */
.L_x_40:
[----:B------:R-:W0:Y:S01]  /*0520*/  S2R R12, SR_LANEID ;  /* 0x00000000000c7919 */ /* 0x000e220000000000 */
[----:B------:R-:W-:Y:S01]  /*0530*/  VOTEU.ANY UR5, UPT, PT ;  /* 0x0000000000057886 */ /* 0x000fe200038e0100 */
[C---:B------:R-:W-:Y:S01]  /*0540*/  VIADD R13, R19.reuse, 0xfffffffd ;  /* 0xfffffffd130d7836 */ /* 0x040fe20000000000 */
[----:B------:R-:W-:Y:S01]  /*0550*/  UFLO.U32 UR8, UR5 ;  /* 0x00000005000872bd */ /* 0x000fe200080e0000 */
[----:B------:R-:W2:Y:S01]  /*0560*/  LDS.128 R4, [UR4+-0x10] ;  /* 0xfffff004ff047984 */ /* 0x000ea20008000c00 */
[----:B------:R-:W-:Y:S01]  /*0570*/  UPOPC UR5, UR5 ;  /* 0x00000005000572bf */ /* 0x000fe20008000000 */
[C---:B------:R-:W-:Y:S02]  /*0580*/  IADD3 R15, PT, PT, R19.reuse, -0x2, RZ ;  /* 0xfffffffe130f7810 */ /* 0x040fe40007ffe0ff */
[----:B------:R-:W3:Y:S01]  /*0590*/  LDS.128 R8, [UR4] ;  /* 0x00000004ff087984 */ /* 0x000ee20008000c00 */
[----:B------:R-:W-:Y:S02]  /*05a0*/  IADD3 R21, PT, PT, R19, -0x1, RZ ;  /* 0xffffffff13157810 */ /* 0x000fe40007ffe0ff */
[----:B-1----:R-:W-:Y:S01]  /*05b0*/  IMAD.WIDE.U32 R14, R15, 0x4, R2 ;  /* 0x000000040f0e7825 */ /* 0x002fe200078e0002 */
[----:B------:R-:W-:-:S02]  /*05c0*/  IADD3 R25, PT, PT, R19, 0x2, RZ ;  /* 0x0000000213197810 */ /* 0x000fc40007ffe0ff */
[C---:B------:R-:W-:Y:S01]  /*05d0*/  IADD3 R27, PT, PT, R19.reuse, 0x3, RZ ;  /* 0x00000003131b7810 */ /* 0x040fe20007ffe0ff */
[----:B------:R-:W-:Y:S01]  /*05e0*/  VIADD R23, R19, 0x4 ;  /* 0x0000000413177836 */ /* 0x000fe20000000000 */
[----:B0-----:R-:W-:Y:S01]  /*05f0*/  ISETP.EQ.U32.AND P1, PT, R12, UR8, PT ;  /* 0x000000080c007c0c */ /* 0x001fe2000bf22070 */
[----:B------:R-:W-:-:S04]  /*0600*/  IMAD.WIDE.U32 R12, R13, 0x4, R2 ;  /* 0x000000040d0c7825 */ /* 0x000fc800078e0002 */
[----:B--2---:R-:W-:Y:S02]  /*0610*/  IMAD R29, R4, UR5, RZ ;  /* 0x00000005041d7c24 */ /* 0x004fe4000f8e02ff */
[----:B------:R-:W-:Y:S02]  /*0620*/  IMAD R22, R5, UR5, RZ ;  /* 0x0000000505167c24 */ /* 0x000fe4000f8e02ff */
[----:B---3--:R-:W-:-:S04]  /*0630*/  IMAD R28, R11, UR5, RZ ;  /* 0x000000050b1c7c24 */ /* 0x008fc8000f8e02ff */
[----:B------:R0:W-:Y:S01]  /*0640*/  @P1 REDG.E.ADD.STRONG.GPU desc[UR6][R12.64], R29 ;  /* 0x0000001d0c00198e */ /* 0x0001e2000c12e106 */
[----:B------:R-:W-:-:S03]  /*0650*/  IMAD.WIDE.U32 R4, R21, 0x4, R2 ;  /* 0x0000000415047825 */ /* 0x000fc600078e0002 */
[----:B------:R-:W-:Y:S01]  /*0660*/  @P1 REDG.E.ADD.STRONG.GPU desc[UR6][R14.64], R22 ;  /* 0x000000160e00198e */ /* 0x000fe2000c12e106 */
[----:B------:R-:W-:Y:S02]  /*0670*/  IMAD R6, R6, UR5, RZ ;  /* 0x0000000506067c24 */ /* 0x000fe4000f8e02ff */
[----:B------:R-:W-:Y:S02]  /*0680*/  VIADD R11, R19, 0x1 ;  /* 0x00000001130b7836 */ /* 0x000fe40000000000 */
[----:B------:R-:W-:Y:S01]  /*0690*/  IMAD R21, R8, UR5, RZ ;  /* 0x0000000508157c24 */ /* 0x000fe2000f8e02ff */
[----:B------:R1:W-:Y:S01]  /*06a0*/  @P1 REDG.E.ADD.STRONG.GPU desc[UR6][R4.64], R6 ;  /* 0x000000060400198e */ /* 0x0003e2000c12e106 */
[----:B------:R-:W-:Y:S02]  /*06b0*/  IMAD R24, R9, UR5, RZ ;  /* 0x0000000509187c24 */ /* 0x000fe4000f8e02ff */
[----:B------:R-:W-:Y:S02]  /*06c0*/  IMAD R7, R7, UR5, RZ ;  /* 0x0000000507077c24 */ /* 0x000fe4000f8e02ff */
[----:B------:R-:W-:-:S02]  /*06d0*/  IMAD R26, R10, UR5, RZ ;  /* 0x000000050a1a7c24 */ /* 0x000fc4000f8e02ff */
[----:B------:R-:W-:-:S04]  /*06e0*/  IMAD.WIDE.U32 R8, R19, 0x4, R2 ;  /* 0x0000000413087825 */ /* 0x000fc800078e0002 */
[--C-:B------:R-:W-:Y:S01]  /*06f0*/  IMAD.WIDE.U32 R10, R11, 0x4, R2.reuse ;  /* 0x000000040b0a7825 */ /* 0x100fe200078e0002 */
[----:B------:R2:W-:Y:S03]  /*0700*/  @P1 REDG.E.ADD.STRONG.GPU desc[UR6][R8.64], R7 ;  /* 0x000000070800198e */ /* 0x0005e6000c12e106 */
[--C-:B0-----:R-:W-:Y:S01]  /*0710*/  IMAD.WIDE.U32 R12, R25, 0x4, R2.reuse ;  /* 0x00000004190c7825 */ /* 0x101fe200078e0002 */
[----:B------:R2:W-:Y:S03]  /*0720*/  @P1 REDG.E.ADD.STRONG.GPU desc[UR6][R10.64], R21 ;  /* 0x000000150a00198e */ /* 0x0005e6000c12e106 */
[--C-:B-1----:R-:W-:Y:S01]  /*0730*/  IMAD.WIDE.U32 R4, R27, 0x4, R2.reuse ;  /* 0x000000041b047825 */ /* 0x102fe200078e0002 */
[----:B------:R-:W-:Y:S01]  /*0740*/  IADD3 R18, PT, PT, R18, 0x8, RZ ;  /* 0x0000000812127810 */ /* 0x000fe20007ffe0ff */
[----:B------:R2:W-:Y:S02]  /*0750*/  @P1 REDG.E.ADD.STRONG.GPU desc[UR6][R12.64], R24 ;  /* 0x000000180c00198e */ /* 0x0005e4000c12e106 */
[----:B------:R-:W-:-:S02]  /*0760*/  IMAD.WIDE.U32 R14, R23, 0x4, R2 ;  /* 0x00000004170e7825 */ /* 0x000fc400078e0002 */
[----:B------:R2:W-:Y:S04]  /*0770*/  @P1 REDG.E.ADD.STRONG.GPU desc[UR6][R4.64], R26 ;  /* 0x0000001a0400198e */ /* 0x0005e8000c12e106 */
[----:B------:R2:W-:Y:S01]  /*0780*/  @P1 REDG.E.ADD.STRONG.GPU desc[UR6][R14.64], R28 ;  /* 0x0000001c0e00198e */ /* 0x0005e2000c12e106 */
[----:B------:R-:W-:Y:S01]  /*0790*/  ISETP.NE.AND P1, PT, R18, RZ, PT ;  /* 0x000000ff1200720c */ /* 0x000fe20003f25270 */
[----:B------:R-:W-:Y:S01]  /*07a0*/  UIADD3 UR4, UPT, UPT, UR4, 0x20, URZ ;  /* 0x0000002004047890 */ /* 0x000fe2000fffe0ff */
[----:B------:R-:W-:-:S11]  /*07b0*/  IADD3 R19, PT, PT, R19, 0x8, RZ ;  /* 0x0000000813137810 */ /* 0x000fd60007ffe0ff */
[----:B--2---:R-:W-:Y:S05]  /*07c0*/  @P1 BRA `(.L_x_40) ;  /* 0xfffffffc00541947 */ /* 0x004fea000383ffff */
.L_x_39:
[----:B------:R-:W-:Y:S05]  /*07d0*/  @!P0 BRA `(.L_x_38) ;  /* 0x0000000400288947 */ /* 0x000fea0003800000 */
[----:B------:R-:W-:Y:S02]  /*07e0*/  ISETP.GE.U32.AND P0, PT, R20, 0x4, PT ;  /* 0x000000041400780c */ /* 0x000fe40003f06070 */
[----:B------:R-:W-:-:S04]  /*07f0*/  LOP3.LUT R14, R17, 0x3, RZ, 0xc0, !PT ;  /* 0x00000003110e7812 */ /* 0x000fc800078ec0ff */
[----:B------:R-:W-:-:S07]  /*0800*/  ISETP.NE.AND P1, PT, R14, RZ, PT ;  /* 0x000000ff0e00720c */ /* 0x000fce0003f25270 */
[----:B------:R-:W-:Y:S06]  /*0810*/  @!P0 BRA `(.L_x_41) ;  /* 0x0000000000748947 */ /* 0x000fec0003800000 */
[----:B------:R-:W0:Y:S01]  /*0820*/  S2R R3, SR_CgaCtaId ;  /* 0x0000000000037919 */ /* 0x000e220000008800 */
[----:B------:R-:W-:Y:S01]  /*0830*/  MOV R2, 0x400 ;  /* 0x0000040000027802 */ /* 0x000fe20000000f00 */
[----:B------:R-:W1:Y:S01]  /*0840*/  LDC.64 R12, c[0x0][0x388] ;  /* 0x0000e200ff0c7b82 */ /* 0x000e620000000a00 */
[----:B------:R-:W-:Y:S01]  /*0850*/  VOTEU.ANY UR4, UPT, PT ;  /* 0x0000000000047886 */ /* 0x000fe200038e0100 */
[----:B------:R-:W2:Y:S01]  /*0860*/  S2R R6, SR_LANEID ;  /* 0x0000000000067919 */ /* 0x000ea20000000000 */
[----:B------:R-:W-:Y:S01]  /*0870*/  UFLO.U32 UR5, UR4 ;  /* 0x00000004000572bd */ /* 0x000fe200080e0000 */
[----:B------:R-:W-:Y:S01]  /*0880*/  IMAD R7, R0, R17, R16 ;  /* 0x0000001100077224 */ /* 0x000fe200078e0210 */
[----:B------:R-:W-:-:S03]  /*0890*/  UPOPC UR4, UR4 ;  /* 0x00000004000472bf */ /* 0x000fc60008000000 */
[C---:B------:R-:W-:Y:S01]  /*08a0*/  VIADD R15, R7.reuse, 0x3 ;  /* 0x00000003070f7836 */ /* 0x040fe20000000000 */
[C---:B------:R-:W-:Y:S02]  /*08b0*/  IADD3 R9, PT, PT, R7.reuse, 0x1, RZ ;  /* 0x0000000107097810 */ /* 0x040fe40007ffe0ff */
[----:B------:R-:W-:-:S05]  /*08c0*/  IADD3 R11, PT, PT, R7, 0x2, RZ ;  /* 0x00000002070b7810 */ /* 0x000fca0007ffe0ff */
[----:B-1----:R-:W-:Y:S01]  /*08d0*/  IMAD.WIDE.U32 R10, R11, 0x4, R12 ;  /* 0x000000040b0a7825 */ /* 0x002fe200078e000c */
[----:B0-----:R-:W-:Y:S02]  /*08e0*/  LEA R3, R3, R2, 0x18 ;  /* 0x0000000203037211 */ /* 0x001fe400078ec0ff */
[----:B--2---:R-:W-:-:S03]  /*08f0*/  ISETP.EQ.U32.AND P0, PT, R6, UR5, PT ;  /* 0x0000000506007c0c */ /* 0x004fc6000bf02070 */
[----:B------:R-:W-:Y:S02]  /*0900*/  IMAD R8, R16, 0x4, R3 ;  /* 0x0000000410087824 */ /* 0x000fe400078e0203 */
[----:B------:R-:W-:-:S03]  /*0910*/  IMAD.WIDE.U32 R6, R7, 0x4, R12 ;  /* 0x0000000407067825 */ /* 0x000fc600078e000c */
[----:B------:R-:W0:Y:S04]  /*0920*/  LDS.64 R2, [R8] ;  /* 0x0000000008027984 */ /* 0x000e280000000a00 */
[----:B------:R1:W2:Y:S02]  /*0930*/  LDS.64 R4, [R8+0x8] ;  /* 0x0000080008047984 */ /* 0x0002a40000000a00 */
[----:B-1----:R-:W-:-:S04]  /*0940*/  IMAD.WIDE.U32 R8, R9, 0x4, R12 ;  /* 0x0000000409087825 */ /* 0x002fc800078e000c */
[----:B------:R-:W-:-:S04]  /*0950*/  IMAD.WIDE.U32 R12, R15, 0x4, R12 ;  /* 0x000000040f0c7825 */ /* 0x000fc800078e000c */
[----:B0-----:R-:W-:Y:S02]  /*0960*/  IMAD R15, R2, UR4, RZ ;  /* 0x00000004020f7c24 */ /* 0x001fe4000f8e02ff */
[----:B------:R-:W-:Y:S02]  /*0970*/  IMAD R3, R3, UR4, RZ ;  /* 0x0000000403037c24 */ /* 0x000fe4000f8e02ff */
[----:B--2---:R-:W-:Y:S01]  /*0980*/  IMAD R19, R4, UR4, RZ ;  /* 0x0000000404137c24 */ /* 0x004fe2000f8e02ff */
[----:B------:R0:W-:Y:S01]  /*0990*/  @P0 REDG.E.ADD.STRONG.GPU desc[UR6][R6.64], R15 ;  /* 0x0000000f0600098e */ /* 0x0001e2000c12e106 */
[----:B------:R-:W-:-:S03]  /*09a0*/  IMAD R5, R5, UR4, RZ ;  /* 0x0000000405057c24 */ /* 0x000fc6000f8e02ff */
[----:B------:R0:W-:Y:S04]  /*09b0*/  @P0 REDG.E.ADD.STRONG.GPU desc[UR6][R8.64], R3 ;  /* 0x000000030800098e */ /* 0x0001e8000c12e106 */
[----:B------:R0:W-:Y:S04]  /*09c0*/  @P0 REDG.E.ADD.STRONG.GPU desc[UR6][R10.64], R19 ;  /* 0x000000130a00098e */ /* 0x0001e8000c12e106 */
[----:B------:R0:W-:Y:S01]  /*09d0*/  @P0 REDG.E.ADD.STRONG.GPU desc[UR6][R12.64], R5 ;  /* 0x000000050c00098e */ /* 0x0001e2000c12e106 */
[----:B------:R-:W-:-:S07]  /*09e0*/  IADD3 R16, PT, PT, R16, 0x4, RZ ;  /* 0x0000000410107810 */ /* 0x000fce0007ffe0ff */
.L_x_41:
[----:B------:R-:W-:Y:S05]  /*09f0*/  @!P1 BRA `(.L_x_38) ;  /* 0x0000000000a09947 */ /* 0x000fea0003800000 */
[----:B------:R-:W-:Y:S02]  /*0a00*/  ISETP.NE.AND P0, PT, R14, 0x1, PT ;  /* 0x000000010e00780c */ /* 0x000fe40003f05270 */
[----:B------:R-:W-:-:S04]  /*0a10*/  LOP3.LUT R2, R17, 0x1, RZ, 0xc0, !PT ;  /* 0x0000000111027812 */ /* 0x000fc800078ec0ff */
[----:B------:R-:W-:-:S07]  /*0a20*/  ISETP.NE.U32.AND P1, PT, R2, 0x1, PT ;  /* 0x000000010200780c */ /* 0x000fce0003f25070 */
[----:B------:R-:W-:Y:S06]  /*0a30*/  @!P0 BRA `(.L_x_42) ;  /* 0x0000000000508947 */ /* 0x000fec0003800000 */
[----:B0-----:R-:W0:Y:S01]  /*0a40*/  S2R R3, SR_CgaCtaId ;  /* 0x0000000000037919 */ /* 0x001e220000008800 */
[----:B------:R-:W-:Y:S01]  /*0a50*/  MOV R2, 0x400 ;  /* 0x0000040000027802 */ /* 0x000fe20000000f00 */
[----:B------:R-:W-:Y:S01]  /*0a60*/  VOTEU.ANY UR4, UPT, PT ;  /* 0x0000000000047886 */ /* 0x000fe200038e0100 */
[----:B------:R-:W-:Y:S01]  /*0a70*/  IMAD R5, R0, R17, R16 ;  /* 0x0000001100057224 */ /* 0x000fe200078e0210 */
[----:B------:R-:W1:Y:S01]  /*0a80*/  S2R R4, SR_LANEID ;  /* 0x0000000000047919 */ /* 0x000e620000000000 */
[----:B------:R-:W-:Y:S02]  /*0a90*/  UFLO.U32 UR5, UR4 ;  /* 0x00000004000572bd */ /* 0x000fe400080e0000 */
[----:B------:R-:W-:Y:S01]  /*0aa0*/  UPOPC UR4, UR4 ;  /* 0x00000004000472bf */ /* 0x000fe20008000000 */
[----:B------:R-:W-:Y:S01]  /*0ab0*/  VIADD R7, R5, 0x1 ;  /* 0x0000000105077836 */ /* 0x000fe20000000000 */
[----:B0-----:R-:W-:-:S04]  /*0ac0*/  LEA R3, R3, R2, 0x18 ;  /* 0x0000000203037211 */ /* 0x001fc800078ec0ff */
[----:B------:R-:W-:Y:S02]  /*0ad0*/  LEA R6, R16, R3, 0x2 ;  /* 0x0000000310067211 */ /* 0x000fe400078e10ff */
[----:B------:R-:W0:Y:S01]  /*0ae0*/  LDC.64 R2, c[0x0][0x388] ;  /* 0x0000e200ff027b82 */ /* 0x000e220000000a00 */
[----:B-1----:R-:W-:Y:S02]  /*0af0*/  ISETP.EQ.U32.AND P0, PT, R4, UR5, PT ;  /* 0x0000000504007c0c */ /* 0x002fe4000bf02070 */
[----:B------:R-:W1:Y:S01]  /*0b00*/  LDS.64 R8, [R6] ;  /* 0x0000000006087984 */ /* 0x000e620000000a00 */
[----:B0-----:R-:W-:-:S04]  /*0b10*/  IMAD.WIDE.U32 R4, R5, 0x4, R2 ;  /* 0x0000000405047825 */ /* 0x001fc800078e0002 */
[----:B------:R-:W-:-:S04]  /*0b20*/  IMAD.WIDE.U32 R2, R7, 0x4, R2 ;  /* 0x0000000407027825 */ /* 0x000fc800078e0002 */
[----:B-1----:R-:W-:Y:S02]  /*0b30*/  IMAD R7, R8, UR4, RZ ;  /* 0x0000000408077c24 */ /* 0x002fe4000f8e02ff */
[----:B------:R-:W-:-:S03]  /*0b40*/  IMAD R9, R9, UR4, RZ ;  /* 0x0000000409097c24 */ /* 0x000fc6000f8e02ff */
[----:B------:R1:W-:Y:S04]  /*0b50*/  @P0 REDG.E.ADD.STRONG.GPU desc[UR6][R4.64], R7 ;  /* 0x000000070400098e */ /* 0x0003e8000c12e106 */
[----:B------:R1:W-:Y:S01]  /*0b60*/  @P0 REDG.E.ADD.STRONG.GPU desc[UR6][R2.64], R9 ;  /* 0x000000090200098e */ /* 0x0003e2000c12e106 */
[----:B------:R-:W-:-:S07]  /*0b70*/  IADD3 R16, PT, PT, R16, 0x2, RZ ;  /* 0x0000000210107810 */ /* 0x000fce0007ffe0ff */
.L_x_42:
[----:B------:R-:W-:Y:S05]  /*0b80*/  @P1 BRA `(.L_x_38) ;  /* 0x00000000003c1947 */ /* 0x000fea0003800000 */
[----:B01----:R-:W0:Y:S01]  /*0b90*/  S2R R3, SR_CgaCtaId ;  /* 0x0000000000037919 */ /* 0x003e220000008800 */
[----:B------:R-:W-:Y:S01]  /*0ba0*/  MOV R2, 0x400 ;  /* 0x0000040000027802 */ /* 0x000fe20000000f00 */
[----:B------:R-:W-:Y:S01]  /*0bb0*/  VOTEU.ANY UR4, UPT, PT ;  /* 0x0000000000047886 */ /* 0x000fe200038e0100 */
[----:B------:R-:W-:Y:S01]  /*0bc0*/  IMAD R17, R0, R17, R16 ;  /* 0x0000001100117224 */ /* 0x000fe200078e0210 */
[----:B------:R-:W1:Y:S01]  /*0bd0*/  S2R R5, SR_LANEID ;  /* 0x0000000000057919 */ /* 0x000e620000000000 */
[----:B------:R-:W-:Y:S02]  /*0be0*/  UFLO.U32 UR5, UR4 ;  /* 0x00000004000572bd */ /* 0x000fe400080e0000 */
[----:B------:R-:W-:Y:S01]  /*0bf0*/  UPOPC UR4, UR4 ;  /* 0x00000004000472bf */ /* 0x000fe20008000000 */
[----:B0-----:R-:W-:-:S04]  /*0c00*/  LEA R3, R3, R2, 0x18 ;  /* 0x0000000203037211 */ /* 0x001fc800078ec0ff */
[----:B------:R-:W-:Y:S02]  /*0c10*/  LEA R4, R16, R3, 0x2 ;  /* 0x0000000310047211 */ /* 0x000fe400078e10ff */
[----:B------:R-:W0:Y:S01]  /*0c20*/  LDC.64 R2, c[0x0][0x388] ;  /* 0x0000e200ff027b82 */ /* 0x000e220000000a00 */
[----:B-1----:R-:W-:-:S03]  /*0c30*/  ISETP.EQ.U32.AND P0, PT, R5, UR5, PT ;  /* 0x0000000505007c0c */ /* 0x002fc6000bf02070 */
[----:B------:R-:W1:Y:S01]  /*0c40*/  LDS R4, [R4] ;  /* 0x0000000004047984 */ /* 0x000e620000000800 */
[----:B0-----:R-:W-:-:S04]  /*0c50*/  IMAD.WIDE.U32 R2, R17, 0x4, R2 ;  /* 0x0000000411027825 */ /* 0x001fc800078e0002 */
[----:B-1----:R-:W-:-:S05]  /*0c60*/  IMAD R5, R4, UR4, RZ ;  /* 0x0000000404057c24 */ /* 0x002fca000f8e02ff */
[----:B------:R2:W-:Y:S02]  /*0c70*/  @P0 REDG.E.ADD.STRONG.GPU desc[UR6][R2.64], R5 ;  /* 0x000000050200098e */ /* 0x0005e4000c12e106 */
.L_x_38:
[----:B------:R-:W-:Y:S05]  /*0c80*/  BSYNC.RECONVERGENT B0 ;  /* 0x0000000000007941 */ /* 0x000fea0003800200 */
.L_x_37:
[----:B------:R-:W-:Y:S06]  /*0c90*/  BAR.SYNC.DEFER_BLOCKING 0x0 ;  /* 0x0000000000007b1d */ /* 0x000fec0000010000 */
[----:B------:R-:W-:Y:S05]  /*0ca0*/  EXIT ;  /* 0x000000000000794d */ /* 0x000fea0003800000 */
.L_x_43:
        /* <DEDUP_REMOVED lines=13> */
.L_x_47:


//--------------------- .nv.shared._Z18calculateVectorSumPiS_S_ii --------------------------
	.section	.nv.shared._Z18calculateVectorSumPiS_S_ii,"aw",@nobits
	.sectionflags	@""
	.align	16
	.zero		1024


//--------------------- .nv.shared.reserved.0     --------------------------
	.section	.nv.shared.reserved.0,"aw",@nobits
	.weak		__nv_reservedSMEM_offset_0_alias
	.size		__nv_reservedSMEM_offset_0_alias, 0, 64
	.other		__nv_reservedSMEM_offset_0_alias,@"STO_CUDA_RESERVED_SHARED STV_DEFAULT"
__nv_reservedSMEM_offset_0_alias:
	.zero		0
	.zero		64


//--------------------- .nv.shared._Z21calculateVerticalScanPiS_ii --------------------------
	.section	.nv.shared._Z21calculateVerticalScanPiS_ii,"aw",@nobits
	.sectionflags	@""
	.align	16
	.zero		1024


//--------------------- .nv.shared._Z23calculateHorizontalScanPiS_i --------------------------
	.section	.nv.shared._Z23calculateHorizontalScanPiS_i,"aw",@nobits
	.sectionflags	@""
	.align	16
	.zero		1024


//--------------------- .nv.shared._Z18calculateHistogramPKjPiS1_iiijjj --------------------------
	.section	.nv.shared._Z18calculateHistogramPKjPiS1_iiijjj,"aw",@nobits
	.sectionflags	@""
	.align	16
	.zero		1024


//--------------------- .nv.constant0._Z18calculateVectorSumPiS_S_ii --------------------------
	.section	.nv.constant0._Z18calculateVectorSumPiS_S_ii,"a",@progbits
	.sectionflags	@""
	.align	4
.nv.constant0._Z18calculateVectorSumPiS_S_ii:
	.zero		928


//--------------------- .nv.constant0._Z21calculateVerticalScanPiS_ii --------------------------
	.section	.nv.constant0._Z21calculateVerticalScanPiS_ii,"a",@progbits
	.sectionflags	@""
	.align	4
.nv.constant0._Z21calculateVerticalScanPiS_ii:
	.zero		920


//--------------------- .nv.constant0._Z23calculateHorizontalScanPiS_i --------------------------
	.section	.nv.constant0._Z23calculateHorizontalScanPiS_i,"a",@progbits
	.sectionflags	@""
	.align	4
.nv.constant0._Z23calculateHorizontalScanPiS_i:
	.zero		916


//--------------------- .nv.constant0._Z18calculateHistogramPKjPiS1_iiijjj --------------------------
	.section	.nv.constant0._Z18calculateHistogramPKjPiS1_iiijjj,"a",@progbits
	.sectionflags	@""
	.align	4
.nv.constant0._Z18calculateHistogramPKjPiS1_iiijjj:
	.zero		944


//--------------------- SYMBOLS --------------------------

	.type		.nv.reservedSmem.offset0,@object
	.size		.nv.reservedSmem.offset0,0x4
	.type		.nv.reservedSmem.cap,@object
	.size		.nv.reservedSmem.cap,0x4
